//
// Generated by NVIDIA NVVM Compiler
//
// Compiler Build ID: CL-36424714
// Cuda compilation tools, release 13.0, V13.0.88
// Based on NVVM 20.0.0
//

.version 9.0
.target sm_100
.address_size 64

	// .globl	_Z14k_encode_imagePKfPfiff

.visible .entry _Z14k_encode_imagePKfPfiff(
	.param .u64 .ptr .align 1 _Z14k_encode_imagePKfPfiff_param_0,
	.param .u64 .ptr .align 1 _Z14k_encode_imagePKfPfiff_param_1,
	.param .u32 _Z14k_encode_imagePKfPfiff_param_2,
	.param .f32 _Z14k_encode_imagePKfPfiff_param_3,
	.param .f32 _Z14k_encode_imagePKfPfiff_param_4
)
{
	.reg .pred 	%p<8>;
	.reg .b32 	%r<12>;
	.reg .b32 	%f<29>;
	.reg .b64 	%rd<13>;
	.reg .b64 	%fd<2>;

	ld.param.u64 	%rd2, [_Z14k_encode_imagePKfPfiff_param_0];
	ld.param.u64 	%rd3, [_Z14k_encode_imagePKfPfiff_param_1];
	ld.param.u32 	%r2, [_Z14k_encode_imagePKfPfiff_param_2];
	ld.param.f32 	%f3, [_Z14k_encode_imagePKfPfiff_param_3];
	ld.param.f32 	%f4, [_Z14k_encode_imagePKfPfiff_param_4];
	cvta.to.global.u64 	%rd1, %rd3;
	mov.u32 	%r3, %ctaid.x;
	mov.u32 	%r4, %ntid.x;
	mov.u32 	%r5, %tid.x;
	mad.lo.s32 	%r1, %r3, %r4, %r5;
	setp.ge.s32 	%p1, %r1, %r2;
	@%p1 bra 	$L__BB0_6;
	cvta.to.global.u64 	%rd4, %rd2;
	mul.wide.s32 	%rd5, %r1, 4;
	add.s64 	%rd6, %rd4, %rd5;
	ld.global.f32 	%f1, [%rd6];
	cvt.f64.f32 	%fd1, %f1;
	setp.geu.f64 	%p2, %fd1, 0d3EE4F8B588E368F1;
	@%p2 bra 	$L__BB0_3;
	add.s64 	%rd12, %rd1, %rd5;
	mov.b32 	%r11, 1176255488;
	st.global.u32 	[%rd12], %r11;
	bra.uni 	$L__BB0_6;
$L__BB0_3:
	setp.lt.f32 	%p3, %f1, 0f00800000;
	mul.f32 	%f5, %f1, 0f4B000000;
	selp.f32 	%f6, %f5, %f1, %p3;
	selp.f32 	%f7, 0fC1B80000, 0f00000000, %p3;
	mov.b32 	%r6, %f6;
	add.s32 	%r7, %r6, -1059760811;
	and.b32  	%r8, %r7, -8388608;
	sub.s32 	%r9, %r6, %r8;
	mov.b32 	%f8, %r9;
	cvt.rn.f32.s32 	%f9, %r8;
	fma.rn.f32 	%f10, %f9, 0f34000000, %f7;
	add.f32 	%f11, %f8, 0fBF800000;
	fma.rn.f32 	%f12, %f11, 0fBE055027, 0f3E1039F6;
	fma.rn.f32 	%f13, %f12, %f11, 0fBDF8CDCC;
	fma.rn.f32 	%f14, %f13, %f11, 0f3E0F2955;
	fma.rn.f32 	%f15, %f14, %f11, 0fBE2AD8B9;
	fma.rn.f32 	%f16, %f15, %f11, 0f3E4CED0B;
	fma.rn.f32 	%f17, %f16, %f11, 0fBE7FFF22;
	fma.rn.f32 	%f18, %f17, %f11, 0f3EAAAA78;
	fma.rn.f32 	%f19, %f18, %f11, 0fBF000000;
	mul.f32 	%f20, %f11, %f19;
	fma.rn.f32 	%f21, %f20, %f11, %f11;
	fma.rn.f32 	%f22, %f10, 0f3F317218, %f21;
	setp.gt.u32 	%p4, %r6, 2139095039;
	fma.rn.f32 	%f23, %f6, 0f7F800000, 0f7F800000;
	selp.f32 	%f24, %f23, %f22, %p4;
	setp.eq.f32 	%p5, %f6, 0f00000000;
	selp.f32 	%f25, 0fFF800000, %f24, %p5;
	mul.f32 	%f26, %f3, %f25;
	sub.f32 	%f27, %f4, %f26;
	setp.lt.f32 	%p6, %f27, 0f00000000;
	selp.f32 	%f28, 0f00000000, %f27, %p6;
	cvt.rpi.f32.f32 	%f2, %f28;
	setp.leu.f32 	%p7, %f2, 0f42A00000;
	@%p7 bra 	$L__BB0_5;
	add.s64 	%rd10, %rd1, %rd5;
	mov.b32 	%r10, 1176255488;
	st.global.u32 	[%rd10], %r10;
	bra.uni 	$L__BB0_6;
$L__BB0_5:
	add.s64 	%rd8, %rd1, %rd5;
	st.global.f32 	[%rd8], %f2;
$L__BB0_6:
	ret;

}
	// .globl	_Z17k_layer_inferencePKfPfS0_S0_P10InputEventiiiiiiiiffffb
.visible .entry _Z17k_layer_inferencePKfPfS0_S0_P10InputEventiiiiiiiiffffb(
	.param .u64 .ptr .align 1 _Z17k_layer_inferencePKfPfS0_S0_P10InputEventiiiiiiiiffffb_param_0,
	.param .u64 .ptr .align 1 _Z17k_layer_inferencePKfPfS0_S0_P10InputEventiiiiiiiiffffb_param_1,
	.param .u64 .ptr .align 1 _Z17k_layer_inferencePKfPfS0_S0_P10InputEventiiiiiiiiffffb_param_2,
	.param .u64 .ptr .align 1 _Z17k_layer_inferencePKfPfS0_S0_P10InputEventiiiiiiiiffffb_param_3,
	.param .u64 .ptr .align 1 _Z17k_layer_inferencePKfPfS0_S0_P10InputEventiiiiiiiiffffb_param_4,
	.param .u32 _Z17k_layer_inferencePKfPfS0_S0_P10InputEventiiiiiiiiffffb_param_5,
	.param .u32 _Z17k_layer_inferencePKfPfS0_S0_P10InputEventiiiiiiiiffffb_param_6,
	.param .u32 _Z17k_layer_inferencePKfPfS0_S0_P10InputEventiiiiiiiiffffb_param_7,
	.param .u32 _Z17k_layer_inferencePKfPfS0_S0_P10InputEventiiiiiiiiffffb_param_8,
	.param .u32 _Z17k_layer_inferencePKfPfS0_S0_P10InputEventiiiiiiiiffffb_param_9,
	.param .u32 _Z17k_layer_inferencePKfPfS0_S0_P10InputEventiiiiiiiiffffb_param_10,
	.param .u32 _Z17k_layer_inferencePKfPfS0_S0_P10InputEventiiiiiiiiffffb_param_11,
	.param .u32 _Z17k_layer_inferencePKfPfS0_S0_P10InputEventiiiiiiiiffffb_param_12,
	.param .f32 _Z17k_layer_inferencePKfPfS0_S0_P10InputEventiiiiiiiiffffb_param_13,
	.param .f32 _Z17k_layer_inferencePKfPfS0_S0_P10InputEventiiiiiiiiffffb_param_14,
	.param .f32 _Z17k_layer_inferencePKfPfS0_S0_P10InputEventiiiiiiiiffffb_param_15,
	.param .f32 _Z17k_layer_inferencePKfPfS0_S0_P10InputEventiiiiiiiiffffb_param_16,
	.param .u8 _Z17k_layer_inferencePKfPfS0_S0_P10InputEventiiiiiiiiffffb_param_17
)
{
	.reg .pred 	%p<65>;
	.reg .b16 	%rs<2>;
	.reg .b32 	%r<220>;
	.reg .b32 	%f<292>;
	.reg .b64 	%rd<84>;
	.reg .b64 	%fd<2>;

	ld.param.u64 	%rd16, [_Z17k_layer_inferencePKfPfS0_S0_P10InputEventiiiiiiiiffffb_param_0];
	ld.param.u64 	%rd17, [_Z17k_layer_inferencePKfPfS0_S0_P10InputEventiiiiiiiiffffb_param_2];
	ld.param.u64 	%rd14, [_Z17k_layer_inferencePKfPfS0_S0_P10InputEventiiiiiiiiffffb_param_3];
	ld.param.u64 	%rd15, [_Z17k_layer_inferencePKfPfS0_S0_P10InputEventiiiiiiiiffffb_param_4];
	ld.param.u32 	%r85, [_Z17k_layer_inferencePKfPfS0_S0_P10InputEventiiiiiiiiffffb_param_7];
	ld.param.u32 	%r90, [_Z17k_layer_inferencePKfPfS0_S0_P10InputEventiiiiiiiiffffb_param_8];
	ld.param.u32 	%r86, [_Z17k_layer_inferencePKfPfS0_S0_P10InputEventiiiiiiiiffffb_param_9];
	ld.param.u32 	%r87, [_Z17k_layer_inferencePKfPfS0_S0_P10InputEventiiiiiiiiffffb_param_10];
	ld.param.u32 	%r88, [_Z17k_layer_inferencePKfPfS0_S0_P10InputEventiiiiiiiiffffb_param_11];
	ld.param.u32 	%r89, [_Z17k_layer_inferencePKfPfS0_S0_P10InputEventiiiiiiiiffffb_param_12];
	ld.param.f32 	%f38, [_Z17k_layer_inferencePKfPfS0_S0_P10InputEventiiiiiiiiffffb_param_14];
	ld.param.f32 	%f39, [_Z17k_layer_inferencePKfPfS0_S0_P10InputEventiiiiiiiiffffb_param_15];
	ld.param.f32 	%f40, [_Z17k_layer_inferencePKfPfS0_S0_P10InputEventiiiiiiiiffffb_param_16];
	ld.param.s8 	%rs1, [_Z17k_layer_inferencePKfPfS0_S0_P10InputEventiiiiiiiiffffb_param_17];
	cvta.to.global.u64 	%rd1, %rd17;
	cvta.to.global.u64 	%rd2, %rd16;
	mov.u32 	%r91, %ctaid.x;
	mov.u32 	%r92, %ntid.x;
	mov.u32 	%r93, %tid.x;
	mad.lo.s32 	%r1, %r91, %r92, %r93;
	mul.lo.s32 	%r94, %r86, %r90;
	mul.lo.s32 	%r95, %r94, %r87;
	setp.ge.s32 	%p1, %r1, %r95;
	@%p1 bra 	$L__BB1_91;
	cvta.to.global.u64 	%rd3, %rd15;
	shl.b32 	%r2, %r1, 12;
	setp.ne.s16 	%p2, %rs1, 0;
	mov.b32 	%r180, 0;
	mov.u32 	%r179, %r1;
	mov.u32 	%r181, %r180;
	@%p2 bra 	$L__BB1_3;
	div.s32 	%r97, %r1, %r87;
	mul.lo.s32 	%r98, %r97, %r87;
	sub.s32 	%r179, %r1, %r98;
	div.s32 	%r181, %r97, %r86;
	mul.lo.s32 	%r99, %r181, %r86;
	sub.s32 	%r180, %r97, %r99;
$L__BB1_3:
	mul.wide.s32 	%rd18, %r2, 8;
	add.s64 	%rd4, %rd3, %rd18;
	setp.eq.s16 	%p3, %rs1, 0;
	cvta.to.global.u64 	%rd19, %rd14;
	mul.wide.s32 	%rd20, %r179, 4;
	add.s64 	%rd21, %rd19, %rd20;
	ld.global.f32 	%f1, [%rd21];
	@%p3 bra 	$L__BB1_26;
	setp.lt.s32 	%p4, %r85, 1;
	mov.b32 	%r189, 0;
	@%p4 bra 	$L__BB1_58;
	and.b32  	%r9, %r85, 3;
	setp.lt.u32 	%p5, %r85, 4;
	mov.b32 	%r205, 0;
	mov.u32 	%r189, %r205;
	@%p5 bra 	$L__BB1_20;
	and.b32  	%r205, %r85, 2147483644;
	mov.b32 	%r198, 0;
	mov.u32 	%r189, %r198;
$L__BB1_7:
	mul.wide.u32 	%rd22, %r198, 4;
	add.s64 	%rd7, %rd2, %rd22;
	ld.global.f32 	%f10, [%rd7];
	setp.geu.f32 	%p6, %f10, 0f461C3C00;
	@%p6 bra 	$L__BB1_10;
	setp.gt.s32 	%p7, %r189, 4095;
	@%p7 bra 	$L__BB1_10;
	mad.lo.s32 	%r104, %r198, %r87, %r179;
	mul.wide.s32 	%rd23, %r104, 4;
	add.s64 	%rd24, %rd1, %rd23;
	ld.global.f32 	%f41, [%rd24];
	sub.f32 	%f42, %f10, %f40;
	neg.f32 	%f43, %f42;
	div.rn.f32 	%f44, %f43, %f38;
	fma.rn.f32 	%f45, %f44, 0f3BBB989D, 0f3F000000;
	cvt.sat.f32.f32 	%f46, %f45;
	mov.f32 	%f47, 0f4B400001;
	mov.f32 	%f48, 0f437C0000;
	fma.rm.f32 	%f49, %f46, %f48, %f47;
	mul.wide.s32 	%rd25, %r189, 8;
	add.s64 	%rd26, %rd4, %rd25;
	st.global.f32 	[%rd26], %f10;
	add.f32 	%f50, %f49, 0fCB40007F;
	neg.f32 	%f51, %f50;
	fma.rn.f32 	%f52, %f44, 0f3FB8AA3B, %f51;
	fma.rn.f32 	%f53, %f44, 0f32A57060, %f52;
	ex2.approx.ftz.f32 	%f54, %f53;
	mov.b32 	%r105, %f49;
	shl.b32 	%r106, %r105, 23;
	mov.b32 	%f55, %r106;
	mul.f32 	%f56, %f54, %f55;
	mul.f32 	%f57, %f41, %f56;
	st.global.f32 	[%rd26+4], %f57;
	add.s32 	%r189, %r189, 1;
$L__BB1_10:
	ld.global.f32 	%f11, [%rd7+4];
	setp.geu.f32 	%p8, %f11, 0f461C3C00;
	@%p8 bra 	$L__BB1_13;
	setp.gt.s32 	%p9, %r189, 4095;
	@%p9 bra 	$L__BB1_13;
	mad.lo.s32 	%r107, %r87, %r198, %r87;
	add.s32 	%r108, %r107, %r179;
	mul.wide.s32 	%rd27, %r108, 4;
	add.s64 	%rd28, %rd1, %rd27;
	ld.global.f32 	%f58, [%rd28];
	sub.f32 	%f59, %f11, %f40;
	neg.f32 	%f60, %f59;
	div.rn.f32 	%f61, %f60, %f38;
	fma.rn.f32 	%f62, %f61, 0f3BBB989D, 0f3F000000;
	cvt.sat.f32.f32 	%f63, %f62;
	mov.f32 	%f64, 0f4B400001;
	mov.f32 	%f65, 0f437C0000;
	fma.rm.f32 	%f66, %f63, %f65, %f64;
	mul.wide.s32 	%rd29, %r189, 8;
	add.s64 	%rd30, %rd4, %rd29;
	st.global.f32 	[%rd30], %f11;
	add.f32 	%f67, %f66, 0fCB40007F;
	neg.f32 	%f68, %f67;
	fma.rn.f32 	%f69, %f61, 0f3FB8AA3B, %f68;
	fma.rn.f32 	%f70, %f61, 0f32A57060, %f69;
	ex2.approx.ftz.f32 	%f71, %f70;
	mov.b32 	%r109, %f66;
	shl.b32 	%r110, %r109, 23;
	mov.b32 	%f72, %r110;
	mul.f32 	%f73, %f71, %f72;
	mul.f32 	%f74, %f58, %f73;
	st.global.f32 	[%rd30+4], %f74;
	add.s32 	%r189, %r189, 1;
$L__BB1_13:
	ld.global.f32 	%f12, [%rd7+8];
	setp.geu.f32 	%p10, %f12, 0f461C3C00;
	@%p10 bra 	$L__BB1_16;
	setp.gt.s32 	%p11, %r189, 4095;
	@%p11 bra 	$L__BB1_16;
	add.s32 	%r111, %r198, 2;
	mad.lo.s32 	%r112, %r111, %r87, %r179;
	mul.wide.s32 	%rd31, %r112, 4;
	add.s64 	%rd32, %rd1, %rd31;
	ld.global.f32 	%f75, [%rd32];
	sub.f32 	%f76, %f12, %f40;
	neg.f32 	%f77, %f76;
	div.rn.f32 	%f78, %f77, %f38;
	fma.rn.f32 	%f79, %f78, 0f3BBB989D, 0f3F000000;
	cvt.sat.f32.f32 	%f80, %f79;
	mov.f32 	%f81, 0f4B400001;
	mov.f32 	%f82, 0f437C0000;
	fma.rm.f32 	%f83, %f80, %f82, %f81;
	mul.wide.s32 	%rd33, %r189, 8;
	add.s64 	%rd34, %rd4, %rd33;
	st.global.f32 	[%rd34], %f12;
	add.f32 	%f84, %f83, 0fCB40007F;
	neg.f32 	%f85, %f84;
	fma.rn.f32 	%f86, %f78, 0f3FB8AA3B, %f85;
	fma.rn.f32 	%f87, %f78, 0f32A57060, %f86;
	ex2.approx.ftz.f32 	%f88, %f87;
	mov.b32 	%r113, %f83;
	shl.b32 	%r114, %r113, 23;
	mov.b32 	%f89, %r114;
	mul.f32 	%f90, %f88, %f89;
	mul.f32 	%f91, %f75, %f90;
	st.global.f32 	[%rd34+4], %f91;
	add.s32 	%r189, %r189, 1;
$L__BB1_16:
	ld.global.f32 	%f13, [%rd7+12];
	setp.geu.f32 	%p12, %f13, 0f461C3C00;
	@%p12 bra 	$L__BB1_19;
	setp.gt.s32 	%p13, %r189, 4095;
	@%p13 bra 	$L__BB1_19;
	add.s32 	%r115, %r198, 3;
	mad.lo.s32 	%r116, %r115, %r87, %r179;
	mul.wide.s32 	%rd35, %r116, 4;
	add.s64 	%rd36, %rd1, %rd35;
	ld.global.f32 	%f92, [%rd36];
	sub.f32 	%f93, %f13, %f40;
	neg.f32 	%f94, %f93;
	div.rn.f32 	%f95, %f94, %f38;
	fma.rn.f32 	%f96, %f95, 0f3BBB989D, 0f3F000000;
	cvt.sat.f32.f32 	%f97, %f96;
	mov.f32 	%f98, 0f4B400001;
	mov.f32 	%f99, 0f437C0000;
	fma.rm.f32 	%f100, %f97, %f99, %f98;
	mul.wide.s32 	%rd37, %r189, 8;
	add.s64 	%rd38, %rd4, %rd37;
	st.global.f32 	[%rd38], %f13;
	add.f32 	%f101, %f100, 0fCB40007F;
	neg.f32 	%f102, %f101;
	fma.rn.f32 	%f103, %f95, 0f3FB8AA3B, %f102;
	fma.rn.f32 	%f104, %f95, 0f32A57060, %f103;
	ex2.approx.ftz.f32 	%f105, %f104;
	mov.b32 	%r117, %f100;
	shl.b32 	%r118, %r117, 23;
	mov.b32 	%f106, %r118;
	mul.f32 	%f107, %f105, %f106;
	mul.f32 	%f108, %f92, %f107;
	st.global.f32 	[%rd38+4], %f108;
	add.s32 	%r189, %r189, 1;
$L__BB1_19:
	add.s32 	%r198, %r198, 4;
	setp.ne.s32 	%p14, %r198, %r205;
	@%p14 bra 	$L__BB1_7;
$L__BB1_20:
	setp.eq.s32 	%p15, %r9, 0;
	@%p15 bra 	$L__BB1_58;
	mov.b32 	%r209, 0;
$L__BB1_22:
	.pragma "nounroll";
	mul.wide.u32 	%rd39, %r205, 4;
	add.s64 	%rd40, %rd2, %rd39;
	ld.global.f32 	%f14, [%rd40];
	setp.geu.f32 	%p16, %f14, 0f461C3C00;
	@%p16 bra 	$L__BB1_25;
	setp.gt.s32 	%p17, %r189, 4095;
	@%p17 bra 	$L__BB1_25;
	mad.lo.s32 	%r120, %r205, %r87, %r179;
	mul.wide.s32 	%rd41, %r120, 4;
	add.s64 	%rd42, %rd1, %rd41;
	ld.global.f32 	%f109, [%rd42];
	sub.f32 	%f110, %f14, %f40;
	neg.f32 	%f111, %f110;
	div.rn.f32 	%f112, %f111, %f38;
	fma.rn.f32 	%f113, %f112, 0f3BBB989D, 0f3F000000;
	cvt.sat.f32.f32 	%f114, %f113;
	mov.f32 	%f115, 0f4B400001;
	mov.f32 	%f116, 0f437C0000;
	fma.rm.f32 	%f117, %f114, %f116, %f115;
	mul.wide.s32 	%rd43, %r189, 8;
	add.s64 	%rd44, %rd4, %rd43;
	st.global.f32 	[%rd44], %f14;
	add.f32 	%f118, %f117, 0fCB40007F;
	neg.f32 	%f119, %f118;
	fma.rn.f32 	%f120, %f112, 0f3FB8AA3B, %f119;
	fma.rn.f32 	%f121, %f112, 0f32A57060, %f120;
	ex2.approx.ftz.f32 	%f122, %f121;
	mov.b32 	%r121, %f117;
	shl.b32 	%r122, %r121, 23;
	mov.b32 	%f123, %r122;
	mul.f32 	%f124, %f122, %f123;
	mul.f32 	%f125, %f109, %f124;
	st.global.f32 	[%rd44+4], %f125;
	add.s32 	%r189, %r189, 1;
$L__BB1_25:
	add.s32 	%r205, %r205, 1;
	add.s32 	%r209, %r209, 1;
	setp.ne.s32 	%p18, %r209, %r9;
	@%p18 bra 	$L__BB1_22;
	bra.uni 	$L__BB1_58;
$L__BB1_26:
	min.s32 	%r124, %r88, %r89;
	mov.b32 	%r189, 0;
	min.s32 	%r125, %r124, %r85;
	setp.lt.s32 	%p19, %r125, 1;
	@%p19 bra 	$L__BB1_58;
	and.b32  	%r11, %r85, 3;
	and.b32  	%r12, %r85, 2147483644;
	mov.b32 	%r182, 0;
	mov.u32 	%r189, %r182;
$L__BB1_28:
	ld.param.u32 	%r178, [_Z17k_layer_inferencePKfPfS0_S0_P10InputEventiiiiiiiiffffb_param_6];
	add.s32 	%r128, %r182, %r181;
	mad.lo.s32 	%r15, %r128, %r178, %r180;
	mul.lo.s32 	%r16, %r182, %r89;
	mov.b32 	%r184, 0;
$L__BB1_29:
	setp.lt.u32 	%p20, %r85, 4;
	add.s32 	%r131, %r15, %r184;
	mul.lo.s32 	%r19, %r131, %r85;
	add.s32 	%r132, %r184, %r16;
	mul.lo.s32 	%r20, %r132, %r85;
	mov.b32 	%r193, 0;
	@%p20 bra 	$L__BB1_44;
	mov.b32 	%r186, 0;
$L__BB1_31:
	add.s32 	%r134, %r186, %r19;
	mul.wide.s32 	%rd45, %r134, 4;
	add.s64 	%rd5, %rd2, %rd45;
	ld.global.f32 	%f2, [%rd5];
	setp.geu.f32 	%p21, %f2, 0f461C3C00;
	@%p21 bra 	$L__BB1_34;
	setp.gt.s32 	%p22, %r189, 4095;
	@%p22 bra 	$L__BB1_34;
	add.s32 	%r135, %r186, %r20;
	mad.lo.s32 	%r136, %r135, %r87, %r179;
	mul.wide.s32 	%rd46, %r136, 4;
	add.s64 	%rd47, %rd1, %rd46;
	ld.global.f32 	%f126, [%rd47];
	sub.f32 	%f127, %f2, %f40;
	neg.f32 	%f128, %f127;
	div.rn.f32 	%f129, %f128, %f38;
	fma.rn.f32 	%f130, %f129, 0f3BBB989D, 0f3F000000;
	cvt.sat.f32.f32 	%f131, %f130;
	mov.f32 	%f132, 0f4B400001;
	mov.f32 	%f133, 0f437C0000;
	fma.rm.f32 	%f134, %f131, %f133, %f132;
	mul.wide.s32 	%rd48, %r189, 8;
	add.s64 	%rd49, %rd4, %rd48;
	st.global.f32 	[%rd49], %f2;
	add.f32 	%f135, %f134, 0fCB40007F;
	neg.f32 	%f136, %f135;
	fma.rn.f32 	%f137, %f129, 0f3FB8AA3B, %f136;
	fma.rn.f32 	%f138, %f129, 0f32A57060, %f137;
	ex2.approx.ftz.f32 	%f139, %f138;
	mov.b32 	%r137, %f134;
	shl.b32 	%r138, %r137, 23;
	mov.b32 	%f140, %r138;
	mul.f32 	%f141, %f139, %f140;
	mul.f32 	%f142, %f126, %f141;
	st.global.f32 	[%rd49+4], %f142;
	add.s32 	%r189, %r189, 1;
$L__BB1_34:
	ld.global.f32 	%f3, [%rd5+4];
	setp.geu.f32 	%p23, %f3, 0f461C3C00;
	@%p23 bra 	$L__BB1_37;
	setp.gt.s32 	%p24, %r189, 4095;
	@%p24 bra 	$L__BB1_37;
	add.s32 	%r139, %r186, %r20;
	mad.lo.s32 	%r140, %r87, %r139, %r87;
	add.s32 	%r141, %r140, %r179;
	mul.wide.s32 	%rd50, %r141, 4;
	add.s64 	%rd51, %rd1, %rd50;
	ld.global.f32 	%f143, [%rd51];
	sub.f32 	%f144, %f3, %f40;
	neg.f32 	%f145, %f144;
	div.rn.f32 	%f146, %f145, %f38;
	fma.rn.f32 	%f147, %f146, 0f3BBB989D, 0f3F000000;
	cvt.sat.f32.f32 	%f148, %f147;
	mov.f32 	%f149, 0f4B400001;
	mov.f32 	%f150, 0f437C0000;
	fma.rm.f32 	%f151, %f148, %f150, %f149;
	mul.wide.s32 	%rd52, %r189, 8;
	add.s64 	%rd53, %rd4, %rd52;
	st.global.f32 	[%rd53], %f3;
	add.f32 	%f152, %f151, 0fCB40007F;
	neg.f32 	%f153, %f152;
	fma.rn.f32 	%f154, %f146, 0f3FB8AA3B, %f153;
	fma.rn.f32 	%f155, %f146, 0f32A57060, %f154;
	ex2.approx.ftz.f32 	%f156, %f155;
	mov.b32 	%r142, %f151;
	shl.b32 	%r143, %r142, 23;
	mov.b32 	%f157, %r143;
	mul.f32 	%f158, %f156, %f157;
	mul.f32 	%f159, %f143, %f158;
	st.global.f32 	[%rd53+4], %f159;
	add.s32 	%r189, %r189, 1;
$L__BB1_37:
	ld.global.f32 	%f4, [%rd5+8];
	setp.geu.f32 	%p25, %f4, 0f461C3C00;
	@%p25 bra 	$L__BB1_40;
	setp.gt.s32 	%p26, %r189, 4095;
	@%p26 bra 	$L__BB1_40;
	add.s32 	%r144, %r186, %r20;
	add.s32 	%r145, %r144, 2;
	mad.lo.s32 	%r146, %r145, %r87, %r179;
	mul.wide.s32 	%rd54, %r146, 4;
	add.s64 	%rd55, %rd1, %rd54;
	ld.global.f32 	%f160, [%rd55];
	sub.f32 	%f161, %f4, %f40;
	neg.f32 	%f162, %f161;
	div.rn.f32 	%f163, %f162, %f38;
	fma.rn.f32 	%f164, %f163, 0f3BBB989D, 0f3F000000;
	cvt.sat.f32.f32 	%f165, %f164;
	mov.f32 	%f166, 0f4B400001;
	mov.f32 	%f167, 0f437C0000;
	fma.rm.f32 	%f168, %f165, %f167, %f166;
	mul.wide.s32 	%rd56, %r189, 8;
	add.s64 	%rd57, %rd4, %rd56;
	st.global.f32 	[%rd57], %f4;
	add.f32 	%f169, %f168, 0fCB40007F;
	neg.f32 	%f170, %f169;
	fma.rn.f32 	%f171, %f163, 0f3FB8AA3B, %f170;
	fma.rn.f32 	%f172, %f163, 0f32A57060, %f171;
	ex2.approx.ftz.f32 	%f173, %f172;
	mov.b32 	%r147, %f168;
	shl.b32 	%r148, %r147, 23;
	mov.b32 	%f174, %r148;
	mul.f32 	%f175, %f173, %f174;
	mul.f32 	%f176, %f160, %f175;
	st.global.f32 	[%rd57+4], %f176;
	add.s32 	%r189, %r189, 1;
$L__BB1_40:
	ld.global.f32 	%f5, [%rd5+12];
	setp.geu.f32 	%p27, %f5, 0f461C3C00;
	@%p27 bra 	$L__BB1_43;
	setp.gt.s32 	%p28, %r189, 4095;
	@%p28 bra 	$L__BB1_43;
	add.s32 	%r149, %r186, %r20;
	add.s32 	%r150, %r149, 3;
	mad.lo.s32 	%r151, %r150, %r87, %r179;
	mul.wide.s32 	%rd58, %r151, 4;
	add.s64 	%rd59, %rd1, %rd58;
	ld.global.f32 	%f177, [%rd59];
	sub.f32 	%f178, %f5, %f40;
	neg.f32 	%f179, %f178;
	div.rn.f32 	%f180, %f179, %f38;
	fma.rn.f32 	%f181, %f180, 0f3BBB989D, 0f3F000000;
	cvt.sat.f32.f32 	%f182, %f181;
	mov.f32 	%f183, 0f4B400001;
	mov.f32 	%f184, 0f437C0000;
	fma.rm.f32 	%f185, %f182, %f184, %f183;
	mul.wide.s32 	%rd60, %r189, 8;
	add.s64 	%rd61, %rd4, %rd60;
	st.global.f32 	[%rd61], %f5;
	add.f32 	%f186, %f185, 0fCB40007F;
	neg.f32 	%f187, %f186;
	fma.rn.f32 	%f188, %f180, 0f3FB8AA3B, %f187;
	fma.rn.f32 	%f189, %f180, 0f32A57060, %f188;
	ex2.approx.ftz.f32 	%f190, %f189;
	mov.b32 	%r152, %f185;
	shl.b32 	%r153, %r152, 23;
	mov.b32 	%f191, %r153;
	mul.f32 	%f192, %f190, %f191;
	mul.f32 	%f193, %f177, %f192;
	st.global.f32 	[%rd61+4], %f193;
	add.s32 	%r189, %r189, 1;
$L__BB1_43:
	add.s32 	%r186, %r186, 4;
	setp.ne.s32 	%p29, %r186, %r12;
	mov.u32 	%r193, %r12;
	@%p29 bra 	$L__BB1_31;
$L__BB1_44:
	setp.eq.s32 	%p30, %r11, 0;
	@%p30 bra 	$L__BB1_56;
	add.s32 	%r154, %r193, %r19;
	mul.wide.s32 	%rd62, %r154, 4;
	add.s64 	%rd6, %rd2, %rd62;
	ld.global.f32 	%f6, [%rd6];
	setp.geu.f32 	%p31, %f6, 0f461C3C00;
	@%p31 bra 	$L__BB1_48;
	setp.gt.s32 	%p32, %r189, 4095;
	@%p32 bra 	$L__BB1_48;
	add.s32 	%r155, %r193, %r20;
	mad.lo.s32 	%r156, %r155, %r87, %r179;
	mul.wide.s32 	%rd63, %r156, 4;
	add.s64 	%rd64, %rd1, %rd63;
	ld.global.f32 	%f194, [%rd64];
	sub.f32 	%f195, %f6, %f40;
	neg.f32 	%f196, %f195;
	div.rn.f32 	%f197, %f196, %f38;
	fma.rn.f32 	%f198, %f197, 0f3BBB989D, 0f3F000000;
	cvt.sat.f32.f32 	%f199, %f198;
	mov.f32 	%f200, 0f4B400001;
	mov.f32 	%f201, 0f437C0000;
	fma.rm.f32 	%f202, %f199, %f201, %f200;
	mul.wide.s32 	%rd65, %r189, 8;
	add.s64 	%rd66, %rd4, %rd65;
	st.global.f32 	[%rd66], %f6;
	add.f32 	%f203, %f202, 0fCB40007F;
	neg.f32 	%f204, %f203;
	fma.rn.f32 	%f205, %f197, 0f3FB8AA3B, %f204;
	fma.rn.f32 	%f206, %f197, 0f32A57060, %f205;
	ex2.approx.ftz.f32 	%f207, %f206;
	mov.b32 	%r157, %f202;
	shl.b32 	%r158, %r157, 23;
	mov.b32 	%f208, %r158;
	mul.f32 	%f209, %f207, %f208;
	mul.f32 	%f210, %f194, %f209;
	st.global.f32 	[%rd66+4], %f210;
	add.s32 	%r189, %r189, 1;
$L__BB1_48:
	setp.eq.s32 	%p33, %r11, 1;
	@%p33 bra 	$L__BB1_56;
	ld.global.f32 	%f7, [%rd6+4];
	setp.geu.f32 	%p34, %f7, 0f461C3C00;
	@%p34 bra 	$L__BB1_52;
	setp.gt.s32 	%p35, %r189, 4095;
	@%p35 bra 	$L__BB1_52;
	add.s32 	%r159, %r193, %r20;
	mad.lo.s32 	%r160, %r87, %r159, %r87;
	add.s32 	%r161, %r160, %r179;
	mul.wide.s32 	%rd67, %r161, 4;
	add.s64 	%rd68, %rd1, %rd67;
	ld.global.f32 	%f211, [%rd68];
	sub.f32 	%f212, %f7, %f40;
	neg.f32 	%f213, %f212;
	div.rn.f32 	%f214, %f213, %f38;
	fma.rn.f32 	%f215, %f214, 0f3BBB989D, 0f3F000000;
	cvt.sat.f32.f32 	%f216, %f215;
	mov.f32 	%f217, 0f4B400001;
	mov.f32 	%f218, 0f437C0000;
	fma.rm.f32 	%f219, %f216, %f218, %f217;
	mul.wide.s32 	%rd69, %r189, 8;
	add.s64 	%rd70, %rd4, %rd69;
	st.global.f32 	[%rd70], %f7;
	add.f32 	%f220, %f219, 0fCB40007F;
	neg.f32 	%f221, %f220;
	fma.rn.f32 	%f222, %f214, 0f3FB8AA3B, %f221;
	fma.rn.f32 	%f223, %f214, 0f32A57060, %f222;
	ex2.approx.ftz.f32 	%f224, %f223;
	mov.b32 	%r162, %f219;
	shl.b32 	%r163, %r162, 23;
	mov.b32 	%f225, %r163;
	mul.f32 	%f226, %f224, %f225;
	mul.f32 	%f227, %f211, %f226;
	st.global.f32 	[%rd70+4], %f227;
	add.s32 	%r189, %r189, 1;
$L__BB1_52:
	setp.eq.s32 	%p36, %r11, 2;
	@%p36 bra 	$L__BB1_56;
	ld.global.f32 	%f8, [%rd6+8];
	setp.geu.f32 	%p37, %f8, 0f461C3C00;
	@%p37 bra 	$L__BB1_56;
	add.s32 	%r164, %r193, %r20;
	add.s32 	%r165, %r164, 2;
	mad.lo.s32 	%r166, %r165, %r87, %r179;
	mul.wide.s32 	%rd71, %r166, 4;
	add.s64 	%rd72, %rd1, %rd71;
	ld.global.f32 	%f9, [%rd72];
	setp.gt.s32 	%p38, %r189, 4095;
	@%p38 bra 	$L__BB1_56;
	sub.f32 	%f228, %f8, %f40;
	neg.f32 	%f229, %f228;
	div.rn.f32 	%f230, %f229, %f38;
	fma.rn.f32 	%f231, %f230, 0f3BBB989D, 0f3F000000;
	cvt.sat.f32.f32 	%f232, %f231;
	mov.f32 	%f233, 0f4B400001;
	mov.f32 	%f234, 0f437C0000;
	fma.rm.f32 	%f235, %f232, %f234, %f233;
	mul.wide.s32 	%rd73, %r189, 8;
	add.s64 	%rd74, %rd4, %rd73;
	st.global.f32 	[%rd74], %f8;
	add.f32 	%f236, %f235, 0fCB40007F;
	neg.f32 	%f237, %f236;
	fma.rn.f32 	%f238, %f230, 0f3FB8AA3B, %f237;
	fma.rn.f32 	%f239, %f230, 0f32A57060, %f238;
	ex2.approx.ftz.f32 	%f240, %f239;
	mov.b32 	%r167, %f235;
	shl.b32 	%r168, %r167, 23;
	mov.b32 	%f241, %r168;
	mul.f32 	%f242, %f240, %f241;
	mul.f32 	%f243, %f9, %f242;
	st.global.f32 	[%rd74+4], %f243;
	add.s32 	%r189, %r189, 1;
$L__BB1_56:
	add.s32 	%r184, %r184, 1;
	setp.ne.s32 	%p39, %r184, %r89;
	@%p39 bra 	$L__BB1_29;
	add.s32 	%r182, %r182, 1;
	setp.eq.s32 	%p40, %r182, %r88;
	@%p40 bra 	$L__BB1_58;
	bra.uni 	$L__BB1_28;
$L__BB1_58:
	add.s32 	%r65, %r189, -1;
	setp.lt.s32 	%p41, %r189, 2;
	@%p41 bra 	$L__BB1_82;
	shl.b32 	%r170, %r1, 12;
	add.s32 	%r66, %r189, -2;
	mul.wide.s32 	%rd75, %r170, 8;
	add.s64 	%rd76, %rd75, %rd3;
	add.s64 	%rd8, %rd76, 20;
	mov.b32 	%r213, 0;
	mov.u32 	%r212, %r65;
$L__BB1_60:
	sub.s32 	%r171, %r213, %r189;
	setp.gt.s32 	%p42, %r171, -2;
	@%p42 bra 	$L__BB1_81;
	and.b32  	%r69, %r212, 3;
	sub.s32 	%r173, %r66, %r213;
	setp.lt.u32 	%p43, %r173, 3;
	mov.b32 	%r215, 0;
	@%p43 bra 	$L__BB1_72;
	and.b32  	%r215, %r212, -4;
	ld.global.f32 	%f281, [%rd4];
	neg.s32 	%r214, %r215;
	mov.u64 	%rd83, %rd8;
$L__BB1_63:
	ld.global.f32 	%f282, [%rd83+-12];
	setp.leu.f32 	%p44, %f281, %f282;
	@%p44 bra 	$L__BB1_65;
	ld.global.f32 	%f244, [%rd83+-16];
	ld.global.f32 	%f245, [%rd83+-8];
	st.global.f32 	[%rd83+-20], %f282;
	st.global.f32 	[%rd83+-16], %f245;
	st.global.f32 	[%rd83+-12], %f281;
	st.global.f32 	[%rd83+-8], %f244;
	mov.f32 	%f282, %f281;
$L__BB1_65:
	ld.global.f32 	%f283, [%rd83+-4];
	setp.leu.f32 	%p45, %f282, %f283;
	@%p45 bra 	$L__BB1_67;
	ld.global.f32 	%f246, [%rd83+-8];
	ld.global.f32 	%f247, [%rd83];
	st.global.f32 	[%rd83+-12], %f283;
	st.global.f32 	[%rd83+-8], %f247;
	st.global.f32 	[%rd83+-4], %f282;
	st.global.f32 	[%rd83], %f246;
	mov.f32 	%f283, %f282;
$L__BB1_67:
	ld.global.f32 	%f284, [%rd83+4];
	setp.leu.f32 	%p46, %f283, %f284;
	@%p46 bra 	$L__BB1_69;
	ld.global.f32 	%f248, [%rd83];
	ld.global.f32 	%f249, [%rd83+8];
	st.global.f32 	[%rd83+-4], %f284;
	st.global.f32 	[%rd83], %f249;
	st.global.f32 	[%rd83+4], %f283;
	st.global.f32 	[%rd83+8], %f248;
	mov.f32 	%f284, %f283;
$L__BB1_69:
	ld.global.f32 	%f281, [%rd83+12];
	setp.leu.f32 	%p47, %f284, %f281;
	@%p47 bra 	$L__BB1_71;
	ld.global.f32 	%f250, [%rd83+8];
	ld.global.f32 	%f251, [%rd83+16];
	st.global.f32 	[%rd83+4], %f281;
	st.global.f32 	[%rd83+8], %f251;
	st.global.f32 	[%rd83+12], %f284;
	st.global.f32 	[%rd83+16], %f250;
	mov.f32 	%f281, %f284;
$L__BB1_71:
	add.s32 	%r214, %r214, 4;
	add.s64 	%rd83, %rd83, 32;
	setp.ne.s32 	%p48, %r214, 0;
	@%p48 bra 	$L__BB1_63;
$L__BB1_72:
	setp.eq.s32 	%p49, %r69, 0;
	@%p49 bra 	$L__BB1_81;
	mul.wide.u32 	%rd77, %r215, 8;
	add.s64 	%rd11, %rd4, %rd77;
	ld.global.f32 	%f25, [%rd11];
	ld.global.f32 	%f286, [%rd11+8];
	setp.leu.f32 	%p50, %f25, %f286;
	@%p50 bra 	$L__BB1_75;
	ld.global.f32 	%f252, [%rd11+4];
	ld.global.f32 	%f253, [%rd11+12];
	st.global.f32 	[%rd11], %f286;
	st.global.f32 	[%rd11+4], %f253;
	st.global.f32 	[%rd11+8], %f25;
	st.global.f32 	[%rd11+12], %f252;
	mov.f32 	%f286, %f25;
$L__BB1_75:
	setp.eq.s32 	%p51, %r69, 1;
	@%p51 bra 	$L__BB1_81;
	ld.global.f32 	%f287, [%rd11+16];
	setp.leu.f32 	%p52, %f286, %f287;
	@%p52 bra 	$L__BB1_78;
	ld.global.f32 	%f254, [%rd11+12];
	ld.global.f32 	%f255, [%rd11+20];
	st.global.f32 	[%rd11+8], %f287;
	st.global.f32 	[%rd11+12], %f255;
	st.global.f32 	[%rd11+16], %f286;
	st.global.f32 	[%rd11+20], %f254;
	mov.f32 	%f287, %f286;
$L__BB1_78:
	setp.eq.s32 	%p53, %r69, 2;
	@%p53 bra 	$L__BB1_81;
	ld.global.f32 	%f30, [%rd11+24];
	setp.leu.f32 	%p54, %f287, %f30;
	@%p54 bra 	$L__BB1_81;
	ld.global.f32 	%f256, [%rd11+20];
	ld.global.f32 	%f257, [%rd11+28];
	st.global.f32 	[%rd11+16], %f30;
	st.global.f32 	[%rd11+20], %f257;
	st.global.f32 	[%rd11+24], %f287;
	st.global.f32 	[%rd11+28], %f256;
$L__BB1_81:
	add.s32 	%r213, %r213, 1;
	add.s32 	%r212, %r212, -1;
	setp.ne.s32 	%p55, %r213, %r65;
	@%p55 bra 	$L__BB1_60;
$L__BB1_82:
	setp.gt.f32 	%p56, %f39, 0f00000000;
	cvt.rpi.f32.f32 	%f259, %f39;
	cvt.rzi.s32.f32 	%r174, %f259;
	selp.b32 	%r216, %r174, 0, %p56;
	setp.gt.s32 	%p57, %r216, 79;
	mov.f32 	%f258, 0f461C3C00;
	mov.f32 	%f291, %f258;
	@%p57 bra 	$L__BB1_90;
	mov.f32 	%f290, 0f00000000;
	mov.b32 	%r219, 0;
	bra.uni 	$L__BB1_85;
$L__BB1_84:
	add.s32 	%r216, %r216, 1;
	setp.eq.s32 	%p64, %r216, 80;
	mov.f32 	%f291, %f258;
	@%p64 bra 	$L__BB1_90;
$L__BB1_85:
	cvt.rn.f32.s32 	%f291, %r216;
	setp.ge.s32 	%p58, %r219, %r189;
	@%p58 bra 	$L__BB1_89;
	mov.u32 	%r218, %r219;
$L__BB1_87:
	mul.wide.s32 	%rd78, %r218, 8;
	add.s64 	%rd12, %rd4, %rd78;
	ld.global.f32 	%f261, [%rd12];
	setp.gtu.f32 	%p59, %f261, %f291;
	mov.u32 	%r219, %r218;
	@%p59 bra 	$L__BB1_89;
	ld.global.f32 	%f262, [%rd12+4];
	add.f32 	%f290, %f290, %f262;
	add.s32 	%r218, %r218, 1;
	setp.ne.s32 	%p60, %r218, %r189;
	mov.u32 	%r219, %r189;
	@%p60 bra 	$L__BB1_87;
$L__BB1_89:
	ld.param.f32 	%f280, [_Z17k_layer_inferencePKfPfS0_S0_P10InputEventiiiiiiiiffffb_param_13];
	add.f32 	%f263, %f1, %f290;
	sub.f32 	%f264, %f291, %f39;
	neg.f32 	%f265, %f264;
	div.rn.f32 	%f266, %f265, %f280;
	fma.rn.f32 	%f267, %f266, 0f3BBB989D, 0f3F000000;
	cvt.sat.f32.f32 	%f268, %f267;
	mov.f32 	%f269, 0f4B400001;
	mov.f32 	%f270, 0f437C0000;
	fma.rm.f32 	%f271, %f268, %f270, %f269;
	add.f32 	%f272, %f271, 0fCB40007F;
	neg.f32 	%f273, %f272;
	fma.rn.f32 	%f274, %f266, 0f3FB8AA3B, %f273;
	fma.rn.f32 	%f275, %f266, 0f32A57060, %f274;
	mov.b32 	%r176, %f271;
	shl.b32 	%r177, %r176, 23;
	mov.b32 	%f276, %r177;
	ex2.approx.ftz.f32 	%f277, %f275;
	mul.f32 	%f278, %f277, %f276;
	setp.ltu.f32 	%p61, %f263, %f278;
	cvt.f64.f32 	%fd1, %f278;
	setp.ltu.f64 	%p62, %fd1, 0d3EE4F8B588E368F1;
	or.pred  	%p63, %p61, %p62;
	@%p63 bra 	$L__BB1_84;
$L__BB1_90:
	ld.param.u64 	%rd82, [_Z17k_layer_inferencePKfPfS0_S0_P10InputEventiiiiiiiiffffb_param_1];
	cvta.to.global.u64 	%rd79, %rd82;
	mul.wide.s32 	%rd80, %r1, 4;
	add.s64 	%rd81, %rd79, %rd80;
	st.global.f32 	[%rd81], %f291;
$L__BB1_91:
	ret;

}
	// .globl	_Z9k_poolingPKfPfiii
.visible .entry _Z9k_poolingPKfPfiii(
	.param .u64 .ptr .align 1 _Z9k_poolingPKfPfiii_param_0,
	.param .u64 .ptr .align 1 _Z9k_poolingPKfPfiii_param_1,
	.param .u32 _Z9k_poolingPKfPfiii_param_2,
	.param .u32 _Z9k_poolingPKfPfiii_param_3,
	.param .u32 _Z9k_poolingPKfPfiii_param_4
)
{
	.reg .pred 	%p<17>;
	.reg .b32 	%r<37>;
	.reg .b32 	%f<18>;
	.reg .b64 	%rd<15>;

	ld.param.u64 	%rd3, [_Z9k_poolingPKfPfiii_param_0];
	ld.param.u64 	%rd2, [_Z9k_poolingPKfPfiii_param_1];
	ld.param.u32 	%r10, [_Z9k_poolingPKfPfiii_param_2];
	ld.param.u32 	%r11, [_Z9k_poolingPKfPfiii_param_3];
	ld.param.u32 	%r12, [_Z9k_poolingPKfPfiii_param_4];
	cvta.to.global.u64 	%rd1, %rd3;
	mov.u32 	%r13, %ctaid.x;
	mov.u32 	%r14, %ntid.x;
	mov.u32 	%r15, %tid.x;
	mad.lo.s32 	%r1, %r13, %r14, %r15;
	shr.u32 	%r16, %r10, 31;
	add.s32 	%r17, %r10, %r16;
	shr.s32 	%r18, %r17, 1;
	shr.u32 	%r19, %r11, 31;
	add.s32 	%r20, %r11, %r19;
	shr.s32 	%r2, %r20, 1;
	mul.lo.s32 	%r21, %r2, %r18;
	mul.lo.s32 	%r22, %r21, %r12;
	setp.ge.s32 	%p1, %r1, %r22;
	@%p1 bra 	$L__BB2_10;
	div.s32 	%r23, %r1, %r12;
	mul.lo.s32 	%r24, %r23, %r12;
	sub.s32 	%r3, %r1, %r24;
	div.s32 	%r25, %r23, %r2;
	mul.lo.s32 	%r26, %r25, %r2;
	sub.s32 	%r27, %r23, %r26;
	shl.b32 	%r4, %r25, 1;
	shl.b32 	%r5, %r27, 1;
	setp.ge.s32 	%p2, %r4, %r10;
	mul.lo.s32 	%r6, %r4, %r11;
	setp.ge.s32 	%p3, %r5, %r11;
	mov.f32 	%f15, 0f461C3C00;
	or.pred  	%p4, %p2, %p3;
	@%p4 bra 	$L__BB2_3;
	add.s32 	%r29, %r5, %r6;
	mad.lo.s32 	%r30, %r29, %r12, %r3;
	mul.wide.s32 	%rd4, %r30, 4;
	add.s64 	%rd5, %rd1, %rd4;
	ld.global.f32 	%f10, [%rd5];
	min.f32 	%f15, %f10, 0f461C3C00;
$L__BB2_3:
	setp.ge.s32 	%p5, %r4, %r10;
	add.s32 	%r7, %r5, 1;
	setp.ge.s32 	%p6, %r7, %r11;
	or.pred  	%p7, %p5, %p6;
	@%p7 bra 	$L__BB2_5;
	add.s32 	%r31, %r7, %r6;
	mad.lo.s32 	%r32, %r31, %r12, %r3;
	mul.wide.s32 	%rd6, %r32, 4;
	add.s64 	%rd7, %rd1, %rd6;
	ld.global.f32 	%f11, [%rd7];
	setp.lt.f32 	%p8, %f11, %f15;
	selp.f32 	%f15, %f11, %f15, %p8;
$L__BB2_5:
	setp.ge.s32 	%p9, %r5, %r11;
	add.s32 	%r8, %r4, 1;
	setp.ge.s32 	%p10, %r8, %r10;
	add.s32 	%r9, %r6, %r11;
	or.pred  	%p11, %p10, %p9;
	@%p11 bra 	$L__BB2_7;
	add.s32 	%r33, %r5, %r9;
	mad.lo.s32 	%r34, %r33, %r12, %r3;
	mul.wide.s32 	%rd8, %r34, 4;
	add.s64 	%rd9, %rd1, %rd8;
	ld.global.f32 	%f12, [%rd9];
	setp.lt.f32 	%p12, %f12, %f15;
	selp.f32 	%f15, %f12, %f15, %p12;
$L__BB2_7:
	setp.ge.s32 	%p13, %r8, %r10;
	setp.ge.s32 	%p14, %r7, %r11;
	or.pred  	%p15, %p13, %p14;
	@%p15 bra 	$L__BB2_9;
	add.s32 	%r35, %r7, %r9;
	mad.lo.s32 	%r36, %r35, %r12, %r3;
	mul.wide.s32 	%rd10, %r36, 4;
	add.s64 	%rd11, %rd1, %rd10;
	ld.global.f32 	%f13, [%rd11];
	setp.lt.f32 	%p16, %f13, %f15;
	selp.f32 	%f15, %f13, %f15, %p16;
$L__BB2_9:
	cvta.to.global.u64 	%rd12, %rd2;
	mul.wide.s32 	%rd13, %r1, 4;
	add.s64 	%rd14, %rd12, %rd13;
	st.global.f32 	[%rd14], %f15;
$L__BB2_10:
	ret;

}


// ===== COMPILED SASS (sm_100) =====

	.target	sm_100

	.elftype	@"ET_EXEC"


//--------------------- .note.nv.tkinfo           --------------------------
	.section	.note.nv.tkinfo,"",@"SHT_NOTE"
	.sectionflags	@"SHF_NOTE_NV_TKINFO"
	.tkinfo
        /*0018*/ 	.word	0x00000002
        /*0030*/ 	.string	""
        /*0030*/ 	.string	"ptxas"
        /*0030*/ 	.string	"Cuda compilation tools, release 13.0, V13.0.88"
        /*0030*/ 	.string	"Build cuda_13.0.r13.0/compiler.36424714_0"
        /*0030*/ 	.string	"-arch sm_100 -m 64 "



//--------------------- .note.nv.cuinfo           --------------------------
	.section	.note.nv.cuinfo,"",@"SHT_NOTE"
	.sectionflags	@"SHF_NOTE_NV_CUINFO"
        /*0018*/ 	.short	0x0002
        /*001a*/ 	.short	0x0064
        /*001c*/ 	.short	0x0082
	.zero		2


//--------------------- .nv.info                  --------------------------
	.section	.nv.info,"",@"SHT_CUDA_INFO"
	.align	4


	//----- nvinfo : EIATTR_REGCOUNT
	.align		4
        /*0000*/ 	.byte	0x04, 0x2f
        /*0002*/ 	.short	(.L_1 - .L_0)
	.align		4
.L_0:
        /*0004*/ 	.word	index@(_Z14k_encode_imagePKfPfiff)
        /*0008*/ 	.word	0x0000000b


	//----- nvinfo : EIATTR_FRAME_SIZE
	.align		4
.L_1:
        /*000c*/ 	.byte	0x04, 0x11
        /*000e*/ 	.short	(.L_3 - .L_2)
	.align		4
.L_2:
        /*0010*/ 	.word	index@(_Z14k_encode_imagePKfPfiff)
        /*0014*/ 	.word	0x00000000


	//----- nvinfo : EIATTR_REGCOUNT
	.align		4
.L_3:
        /*0018*/ 	.byte	0x04, 0x2f
        /*001a*/ 	.short	(.L_5 - .L_4)
	.align		4
.L_4:
        /*001c*/ 	.word	index@(_Z17k_layer_inferencePKfPfS0_S0_P10InputEventiiiiiiiiffffb)
        /*0020*/ 	.word	0x00000024


	//----- nvinfo : EIATTR_FRAME_SIZE
	.align		4
.L_5:
        /*0024*/ 	.byte	0x04, 0x11
        /*0026*/ 	.short	(.L_7 - .L_6)
	.align		4
.L_6:
        /*0028*/ 	.word	index@($__internal_0_$__cuda_sm3x_div_rn_noftz_f32_slowpath)
        /*002c*/ 	.word	0x00000000


	//----- nvinfo : EIATTR_FRAME_SIZE
	.align		4
.L_7:
        /*0030*/ 	.byte	0x04, 0x11
        /*0032*/ 	.short	(.L_9 - .L_8)
	.align		4
.L_8:
        /*0034*/ 	.word	index@(_Z17k_layer_inferencePKfPfS0_S0_P10InputEventiiiiiiiiffffb)
        /*0038*/ 	.word	0x00000000


	//----- nvinfo : EIATTR_REGCOUNT
	.align		4
.L_9:
        /*003c*/ 	.byte	0x04, 0x2f
        /*003e*/ 	.short	(.L_11 - .L_10)
	.align		4
.L_10:
        /*0040*/ 	.word	index@(_Z9k_poolingPKfPfiii)
        /*0044*/ 	.word	0x00000015


	//----- nvinfo : EIATTR_FRAME_SIZE
	.align		4
.L_11:
        /*0048*/ 	.byte	0x04, 0x11
        /*004a*/ 	.short	(.L_13 - .L_12)
	.align		4
.L_12:
        /*004c*/ 	.word	index@(_Z9k_poolingPKfPfiii)
        /*0050*/ 	.word	0x00000000


	//----- nvinfo : EIATTR_MIN_STACK_SIZE
	.align		4
.L_13:
        /*0054*/ 	.byte	0x04, 0x12
        /*0056*/ 	.short	(.L_15 - .L_14)
	.align		4
.L_14:
        /*0058*/ 	.word	index@(_Z9k_poolingPKfPfiii)
        /*005c*/ 	.word	0x00000000


	//----- nvinfo : EIATTR_MIN_STACK_SIZE
	.align		4
.L_15:
        /*0060*/ 	.byte	0x04, 0x12
        /*0062*/ 	.short	(.L_17 - .L_16)
	.align		4
.L_16:
        /*0064*/ 	.word	index@(_Z17k_layer_inferencePKfPfS0_S0_P10InputEventiiiiiiiiffffb)
        /*0068*/ 	.word	0x00000000


	//----- nvinfo : EIATTR_MIN_STACK_SIZE
	.align		4
.L_17:
        /*006c*/ 	.byte	0x04, 0x12
        /*006e*/ 	.short	(.L_19 - .L_18)
	.align		4
.L_18:
        /*0070*/ 	.word	index@(_Z14k_encode_imagePKfPfiff)
        /*0074*/ 	.word	0x00000000
.L_19:


//--------------------- .nv.compat                --------------------------
	.section	.nv.compat,"",@"SHT_CUDA_COMPAT_INFO"
	.align	4
        /*0000*/ 	.byte	0x02, 0x09, 0x00, 0x00, 0x02, 0x02, 0x01, 0x00, 0x02, 0x05, 0x05, 0x00, 0x03, 0x07, 0x01, 0x01
        /*0010*/ 	.byte	0x02, 0x03, 0x00, 0x00, 0x02, 0x06, 0x01, 0x00, 0x04, 0x0b, 0x08, 0x00, 0x01, 0x00, 0x00, 0x00
        /*0020*/ 	.byte	0x00, 0x00, 0x00, 0x00


//--------------------- .nv.info._Z9k_poolingPKfPfiii --------------------------
	.section	.nv.info._Z9k_poolingPKfPfiii,"",@"SHT_CUDA_INFO"
	.sectionflags	@""
	.align	4


	//----- nvinfo : EIATTR_CUDA_API_VERSION
	.align		4
        /*0000*/ 	.byte	0x04, 0x37
        /*0002*/ 	.short	(.L_21 - .L_20)
.L_20:
        /*0004*/ 	.word	0x00000082


	//----- nvinfo : EIATTR_KPARAM_INFO
	.align		4
.L_21:
        /*0008*/ 	.byte	0x04, 0x17
        /*000a*/ 	.short	(.L_23 - .L_22)
.L_22:
        /*000c*/ 	.word	0x00000000
        /*0010*/ 	.short	0x0004
        /*0012*/ 	.short	0x0018
        /*0014*/ 	.byte	0x00, 0xf0, 0x11, 0x00


	//----- nvinfo : EIATTR_KPARAM_INFO
	.align		4
.L_23:
        /*0018*/ 	.byte	0x04, 0x17
        /*001a*/ 	.short	(.L_25 - .L_24)
.L_24:
        /*001c*/ 	.word	0x00000000
        /*0020*/ 	.short	0x0003
        /*0022*/ 	.short	0x0014
        /*0024*/ 	.byte	0x00, 0xf0, 0x11, 0x00


	//----- nvinfo : EIATTR_KPARAM_INFO
	.align		4
.L_25:
        /*0028*/ 	.byte	0x04, 0x17
        /*002a*/ 	.short	(.L_27 - .L_26)
.L_26:
        /*002c*/ 	.word	0x00000000
        /*0030*/ 	.short	0x0002
        /*0032*/ 	.short	0x0010
        /*0034*/ 	.byte	0x00, 0xf0, 0x11, 0x00


	//----- nvinfo : EIATTR_KPARAM_INFO
	.align		4
.L_27:
        /*0038*/ 	.byte	0x04, 0x17
        /*003a*/ 	.short	(.L_29 - .L_28)
.L_28:
        /*003c*/ 	.word	0x00000000
        /*0040*/ 	.short	0x0001
        /*0042*/ 	.short	0x0008
        /*0044*/ 	.byte	0x00, 0xf5, 0x21, 0x00


	//----- nvinfo : EIATTR_KPARAM_INFO
	.align		4
.L_29:
        /*0048*/ 	.byte	0x04, 0x17
        /*004a*/ 	.short	(.L_31 - .L_30)
.L_30:
        /*004c*/ 	.word	0x00000000
        /*0050*/ 	.short	0x0000
        /*0052*/ 	.short	0x0000
        /*0054*/ 	.byte	0x00, 0xf5, 0x21, 0x00


	//----- nvinfo : EIATTR_SPARSE_MMA_MASK
	.align		4
.L_31:
        /*0058*/ 	.byte	0x03, 0x50
        /*005a*/ 	.short	0x0000


	//----- nvinfo : EIATTR_MAXREG_COUNT
	.align		4
        /*005c*/ 	.byte	0x03, 0x1b
        /*005e*/ 	.short	0x00ff


	//----- nvinfo : EIATTR_MERCURY_ISA_VERSION
	.align		4
        /*0060*/ 	.byte	0x03, 0x5f
        /*0062*/ 	.short	0x0101


	//----- nvinfo : EIATTR_VRC_CTA_INIT_COUNT
	.align		4
        /*0064*/ 	.byte	0x02, 0x4a
	.zero		1
	.zero		1


	//----- nvinfo : EIATTR_EXIT_INSTR_OFFSETS
	.align		4
        /*0068*/ 	.byte	0x04, 0x1c
        /*006a*/ 	.short	(.L_33 - .L_32)


	//   ....[0]....
.L_32:
        /*006c*/ 	.word	0x000000e0


	//   ....[1]....
        /*0070*/ 	.word	0x00000700


	//----- nvinfo : EIATTR_CBANK_PARAM_SIZE
	.align		4
.L_33:
        /*0074*/ 	.byte	0x03, 0x19
        /*0076*/ 	.short	0x001c


	//----- nvinfo : EIATTR_PARAM_CBANK
	.align		4
        /*0078*/ 	.byte	0x04, 0x0a
        /*007a*/ 	.short	(.L_35 - .L_34)
	.align		4
.L_34:
        /*007c*/ 	.word	index@(.nv.constant0._Z9k_poolingPKfPfiii)
        /*0080*/ 	.short	0x0380
        /*0082*/ 	.short	0x001c


	//----- nvinfo : EIATTR_SW_WAR
	.align		4
.L_35:
        /*0084*/ 	.byte	0x04, 0x36
        /*0086*/ 	.short	(.L_37 - .L_36)
.L_36:
        /*0088*/ 	.word	0x00000008
.L_37:


//--------------------- .nv.info._Z17k_layer_inferencePKfPfS0_S0_P10InputEventiiiiiiiiffffb --------------------------
	.section	.nv.info._Z17k_layer_inferencePKfPfS0_S0_P10InputEventiiiiiiiiffffb,"",@"SHT_CUDA_INFO"
	.sectionflags	@""
	.align	4


	//----- nvinfo : EIATTR_CUDA_API_VERSION
	.align		4
        /*0000*/ 	.byte	0x04, 0x37
        /*0002*/ 	.short	(.L_39 - .L_38)
.L_38:
        /*0004*/ 	.word	0x00000082


	//----- nvinfo : EIATTR_KPARAM_INFO
	.align		4
.L_39:
        /*0008*/ 	.byte	0x04, 0x17
        /*000a*/ 	.short	(.L_41 - .L_40)
.L_40:
        /*000c*/ 	.word	0x00000000
        /*0010*/ 	.short	0x0011
        /*0012*/ 	.short	0x0058
        /*0014*/ 	.byte	0x00, 0xf0, 0x05, 0x00


	//----- nvinfo : EIATTR_KPARAM_INFO
	.align		4
.L_41:
        /*0018*/ 	.byte	0x04, 0x17
        /*001a*/ 	.short	(.L_43 - .L_42)
.L_42:
        /*001c*/ 	.word	0x00000000
        /*0020*/ 	.short	0x0010
        /*0022*/ 	.short	0x0054
        /*0024*/ 	.byte	0x00, 0xf0, 0x11, 0x00


	//----- nvinfo : EIATTR_KPARAM_INFO
	.align		4
.L_43:
        /*0028*/ 	.byte	0x04, 0x17
        /*002a*/ 	.short	(.L_45 - .L_44)
.L_44:
        /*002c*/ 	.word	0x00000000
        /*0030*/ 	.short	0x000f
        /*0032*/ 	.short	0x0050
        /*0034*/ 	.byte	0x00, 0xf0, 0x11, 0x00


	//----- nvinfo : EIATTR_KPARAM_INFO
	.align		4
.L_45:
        /*0038*/ 	.byte	0x04, 0x17
        /*003a*/ 	.short	(.L_47 - .L_46)
.L_46:
        /*003c*/ 	.word	0x00000000
        /*0040*/ 	.short	0x000e
        /*0042*/ 	.short	0x004c
        /*0044*/ 	.byte	0x00, 0xf0, 0x11, 0x00


	//----- nvinfo : EIATTR_KPARAM_INFO
	.align		4
.L_47:
        /*0048*/ 	.byte	0x04, 0x17
        /*004a*/ 	.short	(.L_49 - .L_48)
.L_48:
        /*004c*/ 	.word	0x00000000
        /*0050*/ 	.short	0x000d
        /*0052*/ 	.short	0x0048
        /*0054*/ 	.byte	0x00, 0xf0, 0x11, 0x00


	//----- nvinfo : EIATTR_KPARAM_INFO
	.align		4
.L_49:
        /*0058*/ 	.byte	0x04, 0x17
        /*005a*/ 	.short	(.L_51 - .L_50)
.L_50:
        /*005c*/ 	.word	0x00000000
        /*0060*/ 	.short	0x000c
        /*0062*/ 	.short	0x0044
        /*0064*/ 	.byte	0x00, 0xf0, 0x11, 0x00


	//----- nvinfo : EIATTR_KPARAM_INFO
	.align		4
.L_51:
        /*0068*/ 	.byte	0x04, 0x17
        /*006a*/ 	.short	(.L_53 - .L_52)
.L_52:
        /*006c*/ 	.word	0x00000000
        /*0070*/ 	.short	0x000b
        /*0072*/ 	.short	0x0040
        /*0074*/ 	.byte	0x00, 0xf0, 0x11, 0x00


	//----- nvinfo : EIATTR_KPARAM_INFO
	.align		4
.L_53:
        /*0078*/ 	.byte	0x04, 0x17
        /*007a*/ 	.short	(.L_55 - .L_54)
.L_54:
        /*007c*/ 	.word	0x00000000
        /*0080*/ 	.short	0x000a
        /*0082*/ 	.short	0x003c
        /*0084*/ 	.byte	0x00, 0xf0, 0x11, 0x00


	//----- nvinfo : EIATTR_KPARAM_INFO
	.align		4
.L_55:
        /*0088*/ 	.byte	0x04, 0x17
        /*008a*/ 	.short	(.L_57 - .L_56)
.L_56:
        /*008c*/ 	.word	0x00000000
        /*0090*/ 	.short	0x0009
        /*0092*/ 	.short	0x0038
        /*0094*/ 	.byte	0x00, 0xf0, 0x11, 0x00


	//----- nvinfo : EIATTR_KPARAM_INFO
	.align		4
.L_57:
        /*0098*/ 	.byte	0x04, 0x17
        /*009a*/ 	.short	(.L_59 - .L_58)
.L_58:
        /*009c*/ 	.word	0x00000000
        /*00a0*/ 	.short	0x0008
        /*00a2*/ 	.short	0x0034
        /*00a4*/ 	.byte	0x00, 0xf0, 0x11, 0x00


	//----- nvinfo : EIATTR_KPARAM_INFO
	.align		4
.L_59:
        /*00a8*/ 	.byte	0x04, 0x17
        /*00aa*/ 	.short	(.L_61 - .L_60)
.L_60:
        /*00ac*/ 	.word	0x00000000
        /*00b0*/ 	.short	0x0007
        /*00b2*/ 	.short	0x0030
        /*00b4*/ 	.byte	0x00, 0xf0, 0x11, 0x00


	//----- nvinfo : EIATTR_KPARAM_INFO
	.align		4
.L_61:
        /*00b8*/ 	.byte	0x04, 0x17
        /*00ba*/ 	.short	(.L_63 - .L_62)
.L_62:
        /*00bc*/ 	.word	0x00000000
        /*00c0*/ 	.short	0x0006
        /*00c2*/ 	.short	0x002c
        /*00c4*/ 	.byte	0x00, 0xf0, 0x11, 0x00


	//----- nvinfo : EIATTR_KPARAM_INFO
	.align		4
.L_63:
        /*00c8*/ 	.byte	0x04, 0x17
        /*00ca*/ 	.short	(.L_65 - .L_64)
.L_64:
        /*00cc*/ 	.word	0x00000000
        /*00d0*/ 	.short	0x0005
        /*00d2*/ 	.short	0x0028
        /*00d4*/ 	.byte	0x00, 0xf0, 0x11, 0x00


	//----- nvinfo : EIATTR_KPARAM_INFO
	.align		4
.L_65:
        /*00d8*/ 	.byte	0x04, 0x17
        /*00da*/ 	.short	(.L_67 - .L_66)
.L_66:
        /*00dc*/ 	.word	0x00000000
        /*00e0*/ 	.short	0x0004
        /*00e2*/ 	.short	0x0020
        /*00e4*/ 	.byte	0x00, 0xf5, 0x21, 0x00


	//----- nvinfo : EIATTR_KPARAM_INFO
	.align		4
.L_67:
        /*00e8*/ 	.byte	0x04, 0x17
        /*00ea*/ 	.short	(.L_69 - .L_68)
.L_68:
        /*00ec*/ 	.word	0x00000000
        /*00f0*/ 	.short	0x0003
        /*00f2*/ 	.short	0x0018
        /*00f4*/ 	.byte	0x00, 0xf5, 0x21, 0x00


	//----- nvinfo : EIATTR_KPARAM_INFO
	.align		4
.L_69:
        /*00f8*/ 	.byte	0x04, 0x17
        /*00fa*/ 	.short	(.L_71 - .L_70)
.L_70:
        /*00fc*/ 	.word	0x00000000
        /*0100*/ 	.short	0x0002
        /*0102*/ 	.short	0x0010
        /*0104*/ 	.byte	0x00, 0xf5, 0x21, 0x00


	//----- nvinfo : EIATTR_KPARAM_INFO
	.align		4
.L_71:
        /*0108*/ 	.byte	0x04, 0x17
        /*010a*/ 	.short	(.L_73 - .L_72)
.L_72:
        /*010c*/ 	.word	0x00000000
        /*0110*/ 	.short	0x0001
        /*0112*/ 	.short	0x0008
        /*0114*/ 	.byte	0x00, 0xf5, 0x21, 0x00


	//----- nvinfo : EIATTR_KPARAM_INFO
	.align		4
.L_73:
        /*0118*/ 	.byte	0x04, 0x17
        /*011a*/ 	.short	(.L_75 - .L_74)
.L_74:
        /*011c*/ 	.word	0x00000000
        /*0120*/ 	.short	0x0000
        /*0122*/ 	.short	0x0000
        /*0124*/ 	.byte	0x00, 0xf5, 0x21, 0x00


	//----- nvinfo : EIATTR_SPARSE_MMA_MASK
	.align		4
.L_75:
        /*0128*/ 	.byte	0x03, 0x50
        /*012a*/ 	.short	0x0000


	//----- nvinfo : EIATTR_MAXREG_COUNT
	.align		4
        /*012c*/ 	.byte	0x03, 0x1b
        /*012e*/ 	.short	0x00ff


	//----- nvinfo : EIATTR_MERCURY_ISA_VERSION
	.align		4
        /*0130*/ 	.byte	0x03, 0x5f
        /*0132*/ 	.short	0x0101


	//----- nvinfo : EIATTR_VRC_CTA_INIT_COUNT
	.align		4
        /*0134*/ 	.byte	0x02, 0x4a
	.zero		1
	.zero		1


	//----- nvinfo : EIATTR_EXIT_INSTR_OFFSETS
	.align		4
        /*0138*/ 	.byte	0x04, 0x1c
        /*013a*/ 	.short	(.L_77 - .L_76)


	//   ....[0]....
.L_76:
        /*013c*/ 	.word	0x000000a0


	//   ....[1]....
        /*0140*/ 	.word	0x000034d0


	//----- nvinfo : EIATTR_CRS_STACK_SIZE
	.align		4
.L_77:
        /*0144*/ 	.byte	0x04, 0x1e
        /*0146*/ 	.short	(.L_79 - .L_78)
.L_78:
        /*0148*/ 	.word	0x00000000


	//----- nvinfo : EIATTR_CBANK_PARAM_SIZE
	.align		4
.L_79:
        /*014c*/ 	.byte	0x03, 0x19
        /*014e*/ 	.short	0x0059


	//----- nvinfo : EIATTR_PARAM_CBANK
	.align		4
        /*0150*/ 	.byte	0x04, 0x0a
        /*0152*/ 	.short	(.L_81 - .L_80)
	.align		4
.L_80:
        /*0154*/ 	.word	index@(.nv.constant0._Z17k_layer_inferencePKfPfS0_S0_P10InputEventiiiiiiiiffffb)
        /*0158*/ 	.short	0x0380
        /*015a*/ 	.short	0x0059


	//----- nvinfo : EIATTR_SW_WAR
	.align		4
.L_81:
        /*015c*/ 	.byte	0x04, 0x36
        /*015e*/ 	.short	(.L_83 - .L_82)
.L_82:
        /*0160*/ 	.word	0x00000008
.L_83:


//--------------------- .nv.info._Z14k_encode_imagePKfPfiff --------------------------
	.section	.nv.info._Z14k_encode_imagePKfPfiff,"",@"SHT_CUDA_INFO"
	.sectionflags	@""
	.align	4


	//----- nvinfo : EIATTR_CUDA_API_VERSION
	.align		4
        /*0000*/ 	.byte	0x04, 0x37
        /*0002*/ 	.short	(.L_85 - .L_84)
.L_84:
        /*0004*/ 	.word	0x00000082


	//----- nvinfo : EIATTR_KPARAM_INFO
	.align		4
.L_85:
        /*0008*/ 	.byte	0x04, 0x17
        /*000a*/ 	.short	(.L_87 - .L_86)
.L_86:
        /*000c*/ 	.word	0x00000000
        /*0010*/ 	.short	0x0004
        /*0012*/ 	.short	0x0018
        /*0014*/ 	.byte	0x00, 0xf0, 0x11, 0x00


	//----- nvinfo : EIATTR_KPARAM_INFO
	.align		4
.L_87:
        /*0018*/ 	.byte	0x04, 0x17
        /*001a*/ 	.short	(.L_89 - .L_88)
.L_88:
        /*001c*/ 	.word	0x00000000
        /*0020*/ 	.short	0x0003
        /*0022*/ 	.short	0x0014
        /*0024*/ 	.byte	0x00, 0xf0, 0x11, 0x00


	//----- nvinfo : EIATTR_KPARAM_INFO
	.align		4
.L_89:
        /*0028*/ 	.byte	0x04, 0x17
        /*002a*/ 	.short	(.L_91 - .L_90)
.L_90:
        /*002c*/ 	.word	0x00000000
        /*0030*/ 	.short	0x0002
        /*0032*/ 	.short	0x0010
        /*0034*/ 	.byte	0x00, 0xf0, 0x11, 0x00


	//----- nvinfo : EIATTR_KPARAM_INFO
	.align		4
.L_91:
        /*0038*/ 	.byte	0x04, 0x17
        /*003a*/ 	.short	(.L_93 - .L_92)
.L_92:
        /*003c*/ 	.word	0x00000000
        /*0040*/ 	.short	0x0001
        /*0042*/ 	.short	0x0008
        /*0044*/ 	.byte	0x00, 0xf5, 0x21, 0x00


	//----- nvinfo : EIATTR_KPARAM_INFO
	.align		4
.L_93:
        /*0048*/ 	.byte	0x04, 0x17
        /*004a*/ 	.short	(.L_95 - .L_94)
.L_94:
        /*004c*/ 	.word	0x00000000
        /*0050*/ 	.short	0x0000
        /*0052*/ 	.short	0x0000
        /*0054*/ 	.byte	0x00, 0xf5, 0x21, 0x00


	//----- nvinfo : EIATTR_SPARSE_MMA_MASK
	.align		4
.L_95:
        /*0058*/ 	.byte	0x03, 0x50
        /*005a*/ 	.short	0x0000


	//----- nvinfo : EIATTR_MAXREG_COUNT
	.align		4
        /*005c*/ 	.byte	0x03, 0x1b
        /*005e*/ 	.short	0x00ff


	//----- nvinfo : EIATTR_MERCURY_ISA_VERSION
	.align		4
        /*0060*/ 	.byte	0x03, 0x5f
        /*0062*/ 	.short	0x0101


	//----- nvinfo : EIATTR_VRC_CTA_INIT_COUNT
	.align		4
        /*0064*/ 	.byte	0x02, 0x4a
	.zero		1
	.zero		1


	//----- nvinfo : EIATTR_EXIT_INSTR_OFFSETS
	.align		4
        /*0068*/ 	.byte	0x04, 0x1c
        /*006a*/ 	.short	(.L_97 - .L_96)


	//   ....[0]....
.L_96:
        /*006c*/ 	.word	0x00000070


	//   ....[1]....
        /*0070*/ 	.word	0x00000140


	//   ....[2]....
        /*0074*/ 	.word	0x000003a0


	//   ....[3]....
        /*0078*/ 	.word	0x000003e0


	//----- nvinfo : EIATTR_CBANK_PARAM_SIZE
	.align		4
.L_97:
        /*007c*/ 	.byte	0x03, 0x19
        /*007e*/ 	.short	0x001c


	//----- nvinfo : EIATTR_PARAM_CBANK
	.align		4
        /*0080*/ 	.byte	0x04, 0x0a
        /*0082*/ 	.short	(.L_99 - .L_98)
	.align		4
.L_98:
        /*0084*/ 	.word	index@(.nv.constant0._Z14k_encode_imagePKfPfiff)
        /*0088*/ 	.short	0x0380
        /*008a*/ 	.short	0x001c


	//----- nvinfo : EIATTR_SW_WAR
	.align		4
.L_99:
        /*008c*/ 	.byte	0x04, 0x36
        /*008e*/ 	.short	(.L_101 - .L_100)
.L_100:
        /*0090*/ 	.word	0x00000008
.L_101:


//--------------------- .nv.callgraph             --------------------------
	.section	.nv.callgraph,"",@"SHT_CUDA_CALLGRAPH"
	.align	4
	.sectionentsize	8
	.align		4
        /*0000*/ 	.word	0x00000000
	.align		4
        /*0004*/ 	.word	0xffffffff
	.align		4
        /*0008*/ 	.word	0x00000000
	.align		4
        /*000c*/ 	.word	0xfffffffe
	.align		4
        /*0010*/ 	.word	0x00000000
	.align		4
        /*0014*/ 	.word	0xfffffffd
	.align		4
        /*0018*/ 	.word	0x00000000
	.align		4
        /*001c*/ 	.word	0xfffffffc


//--------------------- .text._Z9k_poolingPKfPfiii --------------------------
	.section	.text._Z9k_poolingPKfPfiii,"ax",@progbits
	.align	128
        .global         _Z9k_poolingPKfPfiii
        .type           _Z9k_poolingPKfPfiii,@function
        .size           _Z9k_poolingPKfPfiii,(.L_x_83 - _Z9k_poolingPKfPfiii)
        .other          _Z9k_poolingPKfPfiii,@"STO_CUDA_ENTRY STV_DEFAULT"
_Z9k_poolingPKfPfiii:
.text._Z9k_poolingPKfPfiii:
[----:B------:R-:W-:Y:S08]  /*0000*/  LDC R1, c[0x0][0x37c] ;  /* 0x0000df00ff017b82 */ /* 0x000ff00000000800 */
[----:B------:R-:W0:Y:S01]  /*0010*/  LDC.64 R2, c[0x0][0x390] ;  /* 0x0000e400ff027b82 */ /* 0x000e220000000a00 */
[----:B------:R-:W1:Y:S07]  /*0020*/  S2R R9, SR_TID.X ;  /* 0x0000000000097919 */ /* 0x000e6e0000002100 */
[----:B------:R-:W1:Y:S08]  /*0030*/  S2UR UR4, SR_CTAID.X ;  /* 0x00000000000479c3 */ /* 0x000e700000002500 */
[----:B------:R-:W1:Y:S08]  /*0040*/  LDC R8, c[0x0][0x360] ;  /* 0x0000d800ff087b82 */ /* 0x000e700000000800 */
[----:B------:R-:W2:Y:S01]  /*0050*/  LDC R5, c[0x0][0x398] ;  /* 0x0000e600ff057b82 */ /* 0x000ea20000000800 */
[----:B0-----:R-:W-:-:S02]  /*0060*/  LEA.HI R0, R2, R2, RZ, 0x1 ;  /* 0x0000000202007211 */ /* 0x001fc400078f08ff */
[----:B------:R-:W-:Y:S02]  /*0070*/  LEA.HI R4, R3, R3, RZ, 0x1 ;  /* 0x0000000303047211 */ /* 0x000fe400078f08ff */
[----:B------:R-:W-:Y:S02]  /*0080*/  SHF.R.S32.HI R7, RZ, 0x1, R0 ;  /* 0x00000001ff077819 */ /* 0x000fe40000011400 */
[----:B------:R-:W-:-:S05]  /*0090*/  SHF.R.S32.HI R4, RZ, 0x1, R4 ;  /* 0x00000001ff047819 */ /* 0x000fca0000011404 */
[----:B------:R-:W-:Y:S02]  /*00a0*/  IMAD R6, R7, R4, RZ ;  /* 0x0000000407067224 */ /* 0x000fe400078e02ff */
[----:B-1----:R-:W-:Y:S02]  /*00b0*/  IMAD R0, R8, UR4, R9 ;  /* 0x0000000408007c24 */ /* 0x002fe4000f8e0209 */
[----:B--2---:R-:W-:-:S05]  /*00c0*/  IMAD R7, R6, R5, RZ ;  /* 0x0000000506077224 */ /* 0x004fca00078e02ff */
[----:B------:R-:W-:-:S13]  /*00d0*/  ISETP.GE.AND P0, PT, R0, R7, PT ;  /* 0x000000070000720c */ /* 0x000fda0003f06270 */
[----:B------:R-:W-:Y:S05]  /*00e0*/  @P0 EXIT ;  /* 0x000000000000094d */ /* 0x000fea0003800000 */
[----:B------:R-:W-:Y:S01]  /*00f0*/  IABS R11, R5 ;  /* 0x00000005000b7213 */ /* 0x000fe20000000000 */
[----:B------:R-:W0:Y:S01]  /*0100*/  LDCU.64 UR4, c[0x0][0x358] ;  /* 0x00006b00ff0477ac */ /* 0x000e220008000a00 */
[----:B------:R-:W-:Y:S02]  /*0110*/  IABS R10, R4 ;  /* 0x00000004000a7213 */ /* 0x000fe40000000000 */
[----:B------:R-:W1:Y:S01]  /*0120*/  I2F.RP R8, R11 ;  /* 0x0000000b00087306 */ /* 0x000e620000209400 */
[----:B------:R-:W-:-:S07]  /*0130*/  IABS R12, R0 ;  /* 0x00000000000c7213 */ /* 0x000fce0000000000 */
[----:B-1----:R-:W1:Y:S02]  /*0140*/  MUFU.RCP R8, R8 ;  /* 0x0000000800087308 */ /* 0x002e640000001000 */
[----:B-1----:R-:W-:-:S06]  /*0150*/  VIADD R7, R8, 0xffffffe ;  /* 0x0ffffffe08077836 */ /* 0x002fcc0000000000 */
[----:B------:R-:W1:Y:S02]  /*0160*/  F2I.FTZ.U32.TRUNC.NTZ R7, R7 ;  /* 0x0000000700077305 */ /* 0x000e64000021f000 */
[----:B-1----:R-:W-:-:S04]  /*0170*/  IMAD.MOV R6, RZ, RZ, -R7 ;  /* 0x000000ffff067224 */ /* 0x002fc800078e0a07 */
[----:B------:R-:W-:Y:S02]  /*0180*/  IMAD R9, R6, R11, RZ ;  /* 0x0000000b06097224 */ /* 0x000fe400078e02ff */
[----:B------:R-:W-:-:S05]  /*0190*/  HFMA2 R6, -RZ, RZ, 0, 0 ;  /* 0x00000000ff067431 */ /* 0x000fca00000001ff */
[----:B------:R-:W-:-:S04]  /*01a0*/  IMAD.HI.U32 R9, R7, R9, R6 ;  /* 0x0000000907097227 */ /* 0x000fc800078e0006 */
[----:B------:R-:W-:Y:S02]  /*01b0*/  IMAD.MOV.U32 R6, RZ, RZ, R10 ;  /* 0x000000ffff067224 */ /* 0x000fe400078e000a */
[----:B------:R-:W-:Y:S02]  /*01c0*/  IMAD.HI.U32 R7, R9, R12, RZ ;  /* 0x0000000c09077227 */ /* 0x000fe400078e00ff */
[----:B------:R-:W1:Y:S02]  /*01d0*/  I2F.RP R10, R6 ;  /* 0x00000006000a7306 */ /* 0x000e640000209400 */
[----:B------:R-:W-:-:S04]  /*01e0*/  IMAD.MOV R8, RZ, RZ, -R7 ;  /* 0x000000ffff087224 */ /* 0x000fc800078e0a07 */
[----:B------:R-:W-:-:S05]  /*01f0*/  IMAD R8, R11, R8, R12 ;  /* 0x000000080b087224 */ /* 0x000fca00078e020c */
[----:B------:R-:W-:Y:S01]  /*0200*/  ISETP.GT.U32.AND P1, PT, R11, R8, PT ;  /* 0x000000080b00720c */ /* 0x000fe20003f24070 */
[----:B-1----:R-:W1:-:S12]  /*0210*/  MUFU.RCP R10, R10 ;  /* 0x0000000a000a7308 */ /* 0x002e580000001000 */
[-C--:B------:R-:W-:Y:S01]  /*0220*/  @!P1 IADD3 R8, PT, PT, R8, -R11.reuse, RZ ;  /* 0x8000000b08089210 */ /* 0x080fe20007ffe0ff */
[----:B------:R-:W-:Y:S01]  /*0230*/  @!P1 VIADD R7, R7, 0x1 ;  /* 0x0000000107079836 */ /* 0x000fe20000000000 */
[----:B------:R-:W-:Y:S02]  /*0240*/  ISETP.NE.AND P1, PT, R5, RZ, PT ;  /* 0x000000ff0500720c */ /* 0x000fe40003f25270 */
[----:B------:R-:W-:Y:S02]  /*0250*/  ISETP.GE.U32.AND P0, PT, R8, R11, PT ;  /* 0x0000000b0800720c */ /* 0x000fe40003f06070 */
[----:B------:R-:W-:Y:S01]  /*0260*/  LOP3.LUT R8, R0, R5, RZ, 0x3c, !PT ;  /* 0x0000000500087212 */ /* 0x000fe200078e3cff */
[----:B-1----:R-:W-:-:S03]  /*0270*/  VIADD R9, R10, 0xffffffe ;  /* 0x0ffffffe0a097836 */ /* 0x002fc60000000000 */
[----:B------:R-:W-:Y:S02]  /*0280*/  ISETP.GE.AND P2, PT, R8, RZ, PT ;  /* 0x000000ff0800720c */ /* 0x000fe40003f46270 */
[----:B------:R-:W-:Y:S01]  /*0290*/  IABS R8, R4 ;  /* 0x0000000400087213 */ /* 0x000fe20000000000 */
[----:B------:R-:W1:Y:S03]  /*02a0*/  F2I.FTZ.U32.TRUNC.NTZ R9, R9 ;  /* 0x0000000900097305 */ /* 0x000e66000021f000 */
[----:B------:R-:W-:Y:S01]  /*02b0*/  IADD3 R12, PT, PT, RZ, -R8, RZ ;  /* 0x80000008ff0c7210 */ /* 0x000fe20007ffe0ff */
[----:B------:R-:W-:Y:S01]  /*02c0*/  IMAD.MOV.U32 R8, RZ, RZ, RZ ;  /* 0x000000ffff087224 */ /* 0x000fe200078e00ff */
[----:B------:R-:W-:-:S05]  /*02d0*/  @P0 IADD3 R7, PT, PT, R7, 0x1, RZ ;  /* 0x0000000107070810 */ /* 0x000fca0007ffe0ff */
[----:B------:R-:W-:Y:S01]  /*02e0*/  @!P2 IMAD.MOV R7, RZ, RZ, -R7 ;  /* 0x000000ffff07a224 */ /* 0x000fe200078e0a07 */
[----:B------:R-:W-:-:S04]  /*02f0*/  @!P1 LOP3.LUT R7, RZ, R5, RZ, 0x33, !PT ;  /* 0x00000005ff079212 */ /* 0x000fc800078e33ff */
[----:B------:R-:W-:Y:S01]  /*0300*/  IABS R10, R7 ;  /* 0x00000007000a7213 */ /* 0x000fe20000000000 */
[----:B-1----:R-:W-:-:S04]  /*0310*/  IMAD.MOV R11, RZ, RZ, -R9 ;  /* 0x000000ffff0b7224 */ /* 0x002fc800078e0a09 */
[----:B------:R-:W-:-:S04]  /*0320*/  IMAD R11, R11, R6, RZ ;  /* 0x000000060b0b7224 */ /* 0x000fc800078e02ff */
[----:B------:R-:W-:-:S04]  /*0330*/  IMAD.HI.U32 R8, R9, R11, R8 ;  /* 0x0000000b09087227 */ /* 0x000fc800078e0008 */
[----:B------:R-:W-:Y:S01]  /*0340*/  IMAD.MOV.U32 R9, RZ, RZ, R10 ;  /* 0x000000ffff097224 */ /* 0x000fe200078e000a */
[----:B------:R-:W-:-:S03]  /*0350*/  MOV R10, R12 ;  /* 0x0000000c000a7202 */ /* 0x000fc60000000f00 */
[----:B------:R-:W-:-:S04]  /*0360*/  IMAD.HI.U32 R8, R8, R9, RZ ;  /* 0x0000000908087227 */ /* 0x000fc800078e00ff */
[----:B------:R-:W-:-:S05]  /*0370*/  IMAD R9, R8, R10, R9 ;  /* 0x0000000a08097224 */ /* 0x000fca00078e0209 */
[----:B------:R-:W-:-:S13]  /*0380*/  ISETP.GT.U32.AND P1, PT, R6, R9, PT ;  /* 0x000000090600720c */ /* 0x000fda0003f24070 */
[----:B------:R-:W-:Y:S02]  /*0390*/  @!P1 IMAD.IADD R9, R9, 0x1, -R6 ;  /* 0x0000000109099824 */ /* 0x000fe400078e0a06 */
[----:B------:R-:W-:Y:S01]  /*03a0*/  @!P1 VIADD R8, R8, 0x1 ;  /* 0x0000000108089836 */ /* 0x000fe20000000000 */
[----:B------:R-:W-:Y:S02]  /*03b0*/  ISETP.NE.AND P1, PT, R4, RZ, PT ;  /* 0x000000ff0400720c */ /* 0x000fe40003f25270 */
[----:B------:R-:W-:Y:S02]  /*03c0*/  ISETP.GE.U32.AND P0, PT, R9, R6, PT ;  /* 0x000000060900720c */ /* 0x000fe40003f06070 */
[----:B------:R-:W-:-:S04]  /*03d0*/  LOP3.LUT R6, R7, R4, RZ, 0x3c, !PT ;  /* 0x0000000407067212 */ /* 0x000fc800078e3cff */
[----:B------:R-:W-:-:S07]  /*03e0*/  ISETP.GE.AND P2, PT, R6, RZ, PT ;  /* 0x000000ff0600720c */ /* 0x000fce0003f46270 */
[----:B------:R-:W-:-:S06]  /*03f0*/  @P0 IADD3 R8, PT, PT, R8, 0x1, RZ ;  /* 0x0000000108080810 */ /* 0x000fcc0007ffe0ff */
[----:B------:R-:W-:Y:S01]  /*0400*/  @!P2 IMAD.MOV R8, RZ, RZ, -R8 ;  /* 0x000000ffff08a224 */ /* 0x000fe200078e0a08 */
[----:B------:R-:W-:-:S05]  /*0410*/  @!P1 LOP3.LUT R8, RZ, R4, RZ, 0x33, !PT ;  /* 0x00000004ff089212 */ /* 0x000fca00078e33ff */
[----:B------:R-:W-:Y:S02]  /*0420*/  IMAD.MOV R6, RZ, RZ, -R8 ;  /* 0x000000ffff067224 */ /* 0x000fe400078e0a08 */
[----:B------:R-:W-:Y:S02]  /*0430*/  IMAD.SHL.U32 R16, R8, 0x2, RZ ;  /* 0x0000000208107824 */ /* 0x000fe400078e00ff */
[----:B------:R-:W-:Y:S02]  /*0440*/  IMAD R4, R4, R6, R7 ;  /* 0x0000000604047224 */ /* 0x000fe400078e0207 */
[C---:B------:R-:W-:Y:S01]  /*0450*/  IMAD R17, R16.reuse, R3, R3 ;  /* 0x0000000310117224 */ /* 0x040fe200078e0203 */
[----:B------:R-:W-:Y:S02]  /*0460*/  IADD3 R9, PT, PT, R16, 0x1, RZ ;  /* 0x0000000110097810 */ /* 0x000fe40007ffe0ff */
[----:B------:R-:W-:-:S04]  /*0470*/  SHF.L.U32 R18, R4, 0x1, RZ ;  /* 0x0000000104127819 */ /* 0x000fc800000006ff */
[C---:B------:R-:W-:Y:S01]  /*0480*/  ISETP.GE.AND P0, PT, R18.reuse, R3, PT ;  /* 0x000000031200720c */ /* 0x040fe20003f06270 */
[----:B------:R-:W-:-:S03]  /*0490*/  VIADD R4, R18, 0x1 ;  /* 0x0000000112047836 */ /* 0x000fc60000000000 */
[-C--:B------:R-:W-:Y:S02]  /*04a0*/  ISETP.GE.OR P3, PT, R16, R2.reuse, P0 ;  /* 0x000000021000720c */ /* 0x080fe40000766670 */
[----:B------:R-:W-:Y:S02]  /*04b0*/  ISETP.GE.AND P1, PT, R4, R3, PT ;  /* 0x000000030400720c */ /* 0x000fe40003f26270 */
[CC--:B------:R-:W-:Y:S02]  /*04c0*/  ISETP.GE.OR P0, PT, R9.reuse, R2.reuse, P0 ;  /* 0x000000020900720c */ /* 0x0c0fe40000706670 */
[-C--:B------:R-:W-:Y:S02]  /*04d0*/  ISETP.GE.OR P2, PT, R16, R2.reuse, P1 ;  /* 0x000000021000720c */ /* 0x080fe40000f46670 */
[----:B------:R-:W-:Y:S01]  /*04e0*/  ISETP.GE.OR P1, PT, R9, R2, P1 ;  /* 0x000000020900720c */ /* 0x000fe20000f26670 */
[----:B------:R-:W-:-:S04]  /*04f0*/  IMAD.MOV R2, RZ, RZ, -R7 ;  /* 0x000000ffff027224 */ /* 0x000fc800078e0a07 */
[----:B------:R-:W1:Y:S01]  /*0500*/  @!P3 LDC.64 R12, c[0x0][0x380] ;  /* 0x0000e000ff0cbb82 */ /* 0x000e620000000a00 */
[----:B------:R-:W-:Y:S02]  /*0510*/  @!P3 IMAD R8, R16, R3, R18 ;  /* 0x000000031008b224 */ /* 0x000fe400078e0212 */
[----:B------:R-:W-:-:S03]  /*0520*/  IMAD R2, R5, R2, R0 ;  /* 0x0000000205027224 */ /* 0x000fc600078e0200 */
[----:B------:R-:W-:Y:S02]  /*0530*/  @!P2 IMAD R14, R16, R3, R4 ;  /* 0x00000003100ea224 */ /* 0x000fe400078e0204 */
[----:B------:R-:W2:Y:S01]  /*0540*/  @!P2 LDC.64 R10, c[0x0][0x380] ;  /* 0x0000e000ff0aab82 */ /* 0x000ea20000000a00 */
[-CC-:B------:R-:W-:Y:S02]  /*0550*/  @!P3 IMAD R15, R8, R5.reuse, R2.reuse ;  /* 0x00000005080fb224 */ /* 0x180fe400078e0202 */
[----:B------:R-:W-:Y:S01]  /*0560*/  @!P2 IMAD R3, R14, R5, R2 ;  /* 0x000000050e03a224 */ /* 0x000fe200078e0202 */
[----:B------:R-:W-:-:S04]  /*0570*/  @!P0 IADD3 R14, PT, PT, R18, R17, RZ ;  /* 0x00000011120e8210 */ /* 0x000fc80007ffe0ff */
[----:B------:R-:W3:Y:S08]  /*0580*/  @!P0 LDC.64 R6, c[0x0][0x380] ;  /* 0x0000e000ff068b82 */ /* 0x000ef00000000a00 */
[----:B------:R-:W4:Y:S01]  /*0590*/  @!P1 LDC.64 R8, c[0x0][0x380] ;  /* 0x0000e000ff089b82 */ /* 0x000f220000000a00 */
[----:B-1----:R-:W-:-:S06]  /*05a0*/  @!P3 IMAD.WIDE R12, R15, 0x4, R12 ;  /* 0x000000040f0cb825 */ /* 0x002fcc00078e020c */
[----:B0-----:R-:W5:Y:S01]  /*05b0*/  @!P3 LDG.E R12, desc[UR4][R12.64] ;  /* 0x000000040c0cb981 */ /* 0x001f62000c1e1900 */
[----:B--2---:R-:W-:-:S04]  /*05c0*/  @!P2 IMAD.WIDE R10, R3, 0x4, R10 ;  /* 0x00000004030aa825 */ /* 0x004fc800078e020a */
[----:B------:R-:W-:Y:S02]  /*05d0*/  @!P0 IMAD R3, R14, R5, R2 ;  /* 0x000000050e038224 */ /* 0x000fe400078e0202 */
[----:B------:R-:W2:Y:S01]  /*05e0*/  @!P2 LDG.E R10, desc[UR4][R10.64] ;  /* 0x000000040a0aa981 */ /* 0x000ea2000c1e1900 */
[----:B------:R-:W-:Y:S02]  /*05f0*/  @!P1 IMAD.IADD R4, R4, 0x1, R17 ;  /* 0x0000000104049824 */ /* 0x000fe400078e0211 */
[----:B---3--:R-:W-:-:S04]  /*0600*/  @!P0 IMAD.WIDE R6, R3, 0x4, R6 ;  /* 0x0000000403068825 */ /* 0x008fc800078e0206 */
[----:B------:R-:W-:Y:S02]  /*0610*/  @!P1 IMAD R5, R4, R5, R2 ;  /* 0x0000000504059224 */ /* 0x000fe400078e0202 */
[----:B------:R-:W3:Y:S01]  /*0620*/  @!P0 LDG.E R6, desc[UR4][R6.64] ;  /* 0x0000000406068981 */ /* 0x000ee2000c1e1900 */
[----:B------:R-:W0:Y:S01]  /*0630*/  LDC.64 R2, c[0x0][0x388] ;  /* 0x0000e200ff027b82 */ /* 0x000e220000000a00 */
[----:B----4-:R-:W-:-:S06]  /*0640*/  @!P1 IMAD.WIDE R8, R5, 0x4, R8 ;  /* 0x0000000405089825 */ /* 0x010fcc00078e0208 */
[----:B------:R-:W4:Y:S01]  /*0650*/  @!P1 LDG.E R8, desc[UR4][R8.64] ;  /* 0x0000000408089981 */ /* 0x000f22000c1e1900 */
[----:B------:R-:W-:Y:S02]  /*0660*/  HFMA2 R5, -RZ, RZ, 6.109375, 1 ;  /* 0x461c3c00ff057431 */ /* 0x000fe400000001ff */
[----:B0-----:R-:W-:Y:S01]  /*0670*/  IMAD.WIDE R2, R0, 0x4, R2 ;  /* 0x0000000400027825 */ /* 0x001fe200078e0202 */
[----:B-----5:R-:W-:-:S04]  /*0680*/  @!P3 FMNMX R5, R12, 9999, PT ;  /* 0x461c3c000c05b809 */ /* 0x020fc80003800000 */
[----:B--2---:R-:W-:-:S04]  /*0690*/  @!P2 FSETP.GEU.AND P3, PT, R10, R5, PT ;  /* 0x000000050a00a20b */ /* 0x004fc80003f6e000 */
[----:B------:R-:W-:-:S04]  /*06a0*/  @!P2 FSEL R5, R10, R5, !P3 ;  /* 0x000000050a05a208 */ /* 0x000fc80005800000 */
[----:B---3--:R-:W-:-:S04]  /*06b0*/  @!P0 FSETP.GEU.AND P2, PT, R6, R5, PT ;  /* 0x000000050600820b */ /* 0x008fc80003f4e000 */
[----:B------:R-:W-:-:S04]  /*06c0*/  @!P0 FSEL R5, R6, R5, !P2 ;  /* 0x0000000506058208 */ /* 0x000fc80005000000 */
[----:B----4-:R-:W-:-:S04]  /*06d0*/  @!P1 FSETP.GEU.AND P0, PT, R8, R5, PT ;  /* 0x000000050800920b */ /* 0x010fc80003f0e000 */
[----:B------:R-:W-:-:S05]  /*06e0*/  @!P1 FSEL R5, R8, R5, !P0 ;  /* 0x0000000508059208 */ /* 0x000fca0004000000 */
[----:B------:R-:W-:Y:S01]  /*06f0*/  STG.E desc[UR4][R2.64], R5 ;  /* 0x0000000502007986 */ /* 0x000fe2000c101904 */
[----:B------:R-:W-:Y:S05]  /*0700*/  EXIT ;  /* 0x000000000000794d */ /* 0x000fea0003800000 */
.L_x_0:
[----:B------:R-:W-:-:S00]  /*0710*/  BRA `(.L_x_0) ;  /* 0xfffffffc00fc7947 */ /* 0x000fc0000383ffff */
[----:B------:R-:W-:-:S00]  /*0720*/  NOP ;  /* 0x0000000000007918 */ /* 0x000fc00000000000 */
        /* <DEDUP_REMOVED lines=13> */
.L_x_83:


//--------------------- .text._Z17k_layer_inferencePKfPfS0_S0_P10InputEventiiiiiiiiffffb --------------------------
	.section	.text._Z17k_layer_inferencePKfPfS0_S0_P10InputEventiiiiiiiiffffb,"ax",@progbits
	.align	128
        .global         _Z17k_layer_inferencePKfPfS0_S0_P10InputEventiiiiiiiiffffb
        .type           _Z17k_layer_inferencePKfPfS0_S0_P10InputEventiiiiiiiiffffb,@function
        .size           _Z17k_layer_inferencePKfPfS0_S0_P10InputEventiiiiiiiiffffb,(.L_x_82 - _Z17k_layer_inferencePKfPfS0_S0_P10InputEventiiiiiiiiffffb)
        .other          _Z17k_layer_inferencePKfPfS0_S0_P10InputEventiiiiiiiiffffb,@"STO_CUDA_ENTRY STV_DEFAULT"
_Z17k_layer_inferencePKfPfS0_S0_P10InputEventiiiiiiiiffffb:
.text._Z17k_layer_inferencePKfPfS0_S0_P10InputEventiiiiiiiiffffb:
[----:B------:R-:W-:Y:S01]  /*0000*/  LDC R1, c[0x0][0x37c] ;  /* 0x0000df00ff017b82 */ /* 0x000fe20000000800 */
[----:B------:R-:W0:Y:S07]  /*0010*/  S2R R5, SR_TID.X ;  /* 0x0000000000057919 */ /* 0x000e2e0000002100 */
[----:B------:R-:W1:Y:S01]  /*0020*/  LDC.64 R2, c[0x0][0x3b8] ;  /* 0x0000ee00ff027b82 */ /* 0x000e620000000a00 */
[----:B------:R-:W1:Y:S07]  /*0030*/  LDCU UR5, c[0x0][0x3b4] ;  /* 0x00007680ff0577ac */ /* 0x000e6e0008000800 */
[----:B------:R-:W0:Y:S08]  /*0040*/  S2UR UR4, SR_CTAID.X ;  /* 0x00000000000479c3 */ /* 0x000e300000002500 */
[----:B------:R-:W0:Y:S01]  /*0050*/  LDC R18, c[0x0][0x360] ;  /* 0x0000d800ff127b82 */ /* 0x000e220000000800 */
[----:B-1----:R-:W-:-:S02]  /*0060*/  IMAD R0, R2, UR5, RZ ;  /* 0x0000000502007c24 */ /* 0x002fc4000f8e02ff */
[----:B0-----:R-:W-:Y:S02]  /*0070*/  IMAD R18, R18, UR4, R5 ;  /* 0x0000000412127c24 */ /* 0x001fe4000f8e0205 */
[----:B------:R-:W-:-:S05]  /*0080*/  IMAD R5, R0, R3, RZ ;  /* 0x0000000300057224 */ /* 0x000fca00078e02ff */
[----:B------:R-:W-:-:S13]  /*0090*/  ISETP.GE.AND P0, PT, R18, R5, PT ;  /* 0x000000051200720c */ /* 0x000fda0003f06270 */
[----:B------:R-:W-:Y:S05]  /*00a0*/  @P0 EXIT ;  /* 0x000000000000094d */ /* 0x000fea0003800000 */
[----:B------:R-:W0:Y:S01]  /*00b0*/  LDCU.U8 UR4, c[0x0][0x3d8] ;  /* 0x00007b00ff0477ac */ /* 0x000e220008000000 */
[----:B------:R-:W1:Y:S01]  /*00c0*/  LDC.64 R4, c[0x0][0x398] ;  /* 0x0000e600ff047b82 */ /* 0x000e620000000a00 */
[----:B------:R-:W-:Y:S01]  /*00d0*/  HFMA2 R13, -RZ, RZ, 0, 0 ;  /* 0x00000000ff0d7431 */ /* 0x000fe200000001ff */
[----:B------:R-:W-:Y:S01]  /*00e0*/  MOV R12, R18 ;  /* 0x00000012000c7202 */ /* 0x000fe20000000f00 */
[----:B------:R-:W-:Y:S01]  /*00f0*/  HFMA2 R11, -RZ, RZ, 0, 0 ;  /* 0x00000000ff0b7431 */ /* 0x000fe200000001ff */
[----:B------:R-:W2:Y:S01]  /*0100*/  LDCU.64 UR8, c[0x0][0x358] ;  /* 0x00006b00ff0877ac */ /* 0x000ea20008000a00 */
[----:B0-----:R-:W-:-:S04]  /*0110*/  UPRMT UR4, UR4, 0x8880, URZ ;  /* 0x0000888004047896 */ /* 0x001fc800080000ff */
[----:B------:R-:W-:-:S09]  /*0120*/  UISETP.NE.AND UP0, UPT, UR4, URZ, UPT ;  /* 0x000000ff0400728c */ /* 0x000fd2000bf05270 */
[----:B--2---:R-:W-:Y:S05]  /*0130*/  BRA.U UP0, `(.L_x_1) ;  /* 0x0000000100d47547 */ /* 0x004fea000b800000 */
[----:B------:R-:W-:Y:S02]  /*0140*/  IABS R9, R3 ;  /* 0x0000000300097213 */ /* 0x000fe40000000000 */
[----:B------:R-:W-:Y:S02]  /*0150*/  IABS R10, R18 ;  /* 0x00000012000a7213 */ /* 0x000fe40000000000 */
[----:B------:R-:W0:Y:S08]  /*0160*/  I2F.RP R0, R9 ;  /* 0x0000000900007306 */ /* 0x000e300000209400 */
[----:B0-----:R-:W0:Y:S02]  /*0170*/  MUFU.RCP R0, R0 ;  /* 0x0000000000007308 */ /* 0x001e240000001000 */
[----:B0-----:R-:W-:-:S06]  /*0180*/  IADD3 R6, PT, PT, R0, 0xffffffe, RZ ;  /* 0x0ffffffe00067810 */ /* 0x001fcc0007ffe0ff */
[----:B------:R0:W2:Y:S02]  /*0190*/  F2I.FTZ.U32.TRUNC.NTZ R7, R6 ;  /* 0x0000000600077305 */ /* 0x0000a4000021f000 */
[----:B0-----:R-:W-:Y:S02]  /*01a0*/  MOV R6, RZ ;  /* 0x000000ff00067202 */ /* 0x001fe40000000f00 */
[----:B--2---:R-:W-:-:S05]  /*01b0*/  IADD3 R8, PT, PT, RZ, -R7, RZ ;  /* 0x80000007ff087210 */ /* 0x004fca0007ffe0ff */
[----:B------:R-:W-:Y:S01]  /*01c0*/  IMAD R11, R8, R9, RZ ;  /* 0x00000009080b7224 */ /* 0x000fe200078e02ff */
[----:B------:R-:W-:-:S03]  /*01d0*/  IABS R8, R2 ;  /* 0x0000000200087213 */ /* 0x000fc60000000000 */
[----:B------:R-:W-:Y:S01]  /*01e0*/  IMAD.HI.U32 R7, R7, R11, R6 ;  /* 0x0000000b07077227 */ /* 0x000fe200078e0006 */
[----:B------:R-:W-:-:S04]  /*01f0*/  MOV R11, R8 ;  /* 0x00000008000b7202 */ /* 0x000fc80000000f00 */
[----:B------:R-:W0:Y:S01]  /*0200*/  I2F.RP R8, R11 ;  /* 0x0000000b00087306 */ /* 0x000e220000209400 */
[----:B------:R-:W-:-:S05]  /*0210*/  IMAD.HI.U32 R0, R7, R10, RZ ;  /* 0x0000000a07007227 */ /* 0x000fca00078e00ff */
[----:B------:R-:W-:-:S05]  /*0220*/  IADD3 R6, PT, PT, -R0, RZ, RZ ;  /* 0x000000ff00067210 */ /* 0x000fca0007ffe1ff */
[C---:B------:R-:W-:Y:S01]  /*0230*/  IMAD R6, R9.reuse, R6, R10 ;  /* 0x0000000609067224 */ /* 0x040fe200078e020a */
[----:B0-----:R-:W0:Y:S04]  /*0240*/  MUFU.RCP R8, R8 ;  /* 0x0000000800087308 */ /* 0x001e280000001000 */
[----:B------:R-:W-:-:S13]  /*0250*/  ISETP.GT.U32.AND P1, PT, R9, R6, PT ;  /* 0x000000060900720c */ /* 0x000fda0003f24070 */
[-C--:B------:R-:W-:Y:S01]  /*0260*/  @!P1 IADD3 R6, PT, PT, R6, -R9.reuse, RZ ;  /* 0x8000000906069210 */ /* 0x080fe20007ffe0ff */
[----:B------:R-:W-:Y:S01]  /*0270*/  @!P1 VIADD R0, R0, 0x1 ;  /* 0x0000000100009836 */ /* 0x000fe20000000000 */
[----:B------:R-:W-:Y:S02]  /*0280*/  ISETP.NE.AND P1, PT, R3, RZ, PT ;  /* 0x000000ff0300720c */ /* 0x000fe40003f25270 */
[----:B0-----:R-:W-:Y:S02]  /*0290*/  IADD3 R7, PT, PT, R8, 0xffffffe, RZ ;  /* 0x0ffffffe08077810 */ /* 0x001fe40007ffe0ff */
[----:B------:R-:W-:Y:S02]  /*02a0*/  ISETP.GE.U32.AND P0, PT, R6, R9, PT ;  /* 0x000000090600720c */ /* 0x000fe40003f06070 */
[----:B------:R-:W-:Y:S02]  /*02b0*/  LOP3.LUT R6, R18, R3, RZ, 0x3c, !PT ;  /* 0x0000000312067212 */ /* 0x000fe400078e3cff */
[----:B------:R-:W0:Y:S02]  /*02c0*/  F2I.FTZ.U32.TRUNC.NTZ R7, R7 ;  /* 0x0000000700077305 */ /* 0x000e24000021f000 */
[----:B------:R-:W-:-:S02]  /*02d0*/  ISETP.GE.AND P2, PT, R6, RZ, PT ;  /* 0x000000ff0600720c */ /* 0x000fc40003f46270 */
[----:B------:R-:W-:-:S05]  /*02e0*/  MOV R6, RZ ;  /* 0x000000ff00067202 */ /* 0x000fca0000000f00 */
[----:B------:R-:W-:-:S04]  /*02f0*/  @P0 IADD3 R0, PT, PT, R0, 0x1, RZ ;  /* 0x0000000100000810 */ /* 0x000fc80007ffe0ff */
[----:B------:R-:W-:Y:S02]  /*0300*/  MOV R15, R0 ;  /* 0x00000000000f7202 */ /* 0x000fe40000000f00 */
[----:B0-----:R-:W-:Y:S02]  /*0310*/  IADD3 R0, PT, PT, RZ, -R7, RZ ;  /* 0x80000007ff007210 */ /* 0x001fe40007ffe0ff */
[----:B------:R-:W-:Y:S02]  /*0320*/  @!P2 IADD3 R15, PT, PT, -R15, RZ, RZ ;  /* 0x000000ff0f0fa210 */ /* 0x000fe40007ffe1ff */
[----:B------:R-:W-:Y:S01]  /*0330*/  @!P1 LOP3.LUT R15, RZ, R3, RZ, 0x33, !PT ;  /* 0x00000003ff0f9212 */ /* 0x000fe200078e33ff */
[----:B------:R-:W-:-:S03]  /*0340*/  IMAD R9, R0, R11, RZ ;  /* 0x0000000b00097224 */ /* 0x000fc600078e02ff */
[----:B------:R-:W-:Y:S01]  /*0350*/  IABS R0, R15 ;  /* 0x0000000f00007213 */ /* 0x000fe20000000000 */
[----:B------:R-:W-:Y:S01]  /*0360*/  IMAD.HI.U32 R6, R7, R9, R6 ;  /* 0x0000000907067227 */ /* 0x000fe200078e0006 */
[----:B------:R-:W-:-:S05]  /*0370*/  IADD3 R12, PT, PT, -R15, RZ, RZ ;  /* 0x000000ff0f0c7210 */ /* 0x000fca0007ffe1ff */
[----:B------:R-:W-:-:S04]  /*0380*/  IMAD.HI.U32 R6, R6, R0, RZ ;  /* 0x0000000006067227 */ /* 0x000fc800078e00ff */
[----:B------:R-:W-:Y:S01]  /*0390*/  IMAD R12, R3, R12, R18 ;  /* 0x0000000c030c7224 */ /* 0x000fe200078e0212 */
[----:B------:R-:W-:-:S05]  /*03a0*/  IADD3 R7, PT, PT, -R6, RZ, RZ ;  /* 0x000000ff06077210 */ /* 0x000fca0007ffe1ff */
[----:B------:R-:W-:-:S05]  /*03b0*/  IMAD R0, R11, R7, R0 ;  /* 0x000000070b007224 */ /* 0x000fca00078e0200 */
[----:B------:R-:W-:-:S13]  /*03c0*/  ISETP.GT.U32.AND P1, PT, R11, R0, PT ;  /* 0x000000000b00720c */ /* 0x000fda0003f24070 */
[-C--:B------:R-:W-:Y:S02]  /*03d0*/  @!P1 IADD3 R0, PT, PT, R0, -R11.reuse, RZ ;  /* 0x8000000b00009210 */ /* 0x080fe40007ffe0ff */
[----:B------:R-:W-:Y:S02]  /*03e0*/  @!P1 IADD3 R6, PT, PT, R6, 0x1, RZ ;  /* 0x0000000106069810 */ /* 0x000fe40007ffe0ff */
[----:B------:R-:W-:Y:S02]  /*03f0*/  ISETP.GE.U32.AND P0, PT, R0, R11, PT ;  /* 0x0000000b0000720c */ /* 0x000fe40003f06070 */
[----:B------:R-:W-:Y:S02]  /*0400*/  LOP3.LUT R0, R15, R2, RZ, 0x3c, !PT ;  /* 0x000000020f007212 */ /* 0x000fe400078e3cff */
[----:B------:R-:W-:Y:S02]  /*0410*/  ISETP.NE.AND P1, PT, R2, RZ, PT ;  /* 0x000000ff0200720c */ /* 0x000fe40003f25270 */
[----:B------:R-:W-:-:S07]  /*0420*/  ISETP.GE.AND P2, PT, R0, RZ, PT ;  /* 0x000000ff0000720c */ /* 0x000fce0003f46270 */
[----:B------:R-:W-:-:S06]  /*0430*/  @P0 IADD3 R6, PT, PT, R6, 0x1, RZ ;  /* 0x0000000106060810 */ /* 0x000fcc0007ffe0ff */
[----:B------:R-:W-:Y:S01]  /*0440*/  @!P2 IMAD.MOV R6, RZ, RZ, -R6 ;  /* 0x000000ffff06a224 */ /* 0x000fe200078e0a06 */
[----:B------:R-:W-:-:S04]  /*0450*/  @!P1 LOP3.LUT R6, RZ, R2, RZ, 0x33, !PT ;  /* 0x00000002ff069212 */ /* 0x000fc800078e33ff */
[----:B------:R-:W-:Y:S02]  /*0460*/  IADD3 R13, PT, PT, -R6, RZ, RZ ;  /* 0x000000ff060d7210 */ /* 0x000fe40007ffe1ff */
[----:B------:R-:W-:-:S03]  /*0470*/  MOV R11, R6 ;  /* 0x00000006000b7202 */ /* 0x000fc60000000f00 */
[----:B------:R-:W-:-:S07]  /*0480*/  IMAD R13, R2, R13, R15 ;  /* 0x0000000d020d7224 */ /* 0x000fce00078e020f */
.L_x_1:
[----:B-1----:R-:W-:Y:S01]  /*0490*/  IMAD.WIDE R4, R12, 0x4, R4 ;  /* 0x000000040c047825 */ /* 0x002fe200078e0204 */
[----:B------:R-:W0:Y:S04]  /*04a0*/  LDC.64 R26, c[0x0][0x3a0] ;  /* 0x0000e800ff1a7b82 */ /* 0x000e280000000a00 */
[----:B------:R1:W5:Y:S01]  /*04b0*/  LDG.E R10, desc[UR8][R4.64] ;  /* 0x00000008040a7981 */ /* 0x000362000c1e1900 */
[----:B------:R-:W-:Y:S01]  /*04c0*/  UISETP.NE.AND UP0, UPT, UR4, URZ, UPT ;  /* 0x000000ff0400728c */ /* 0x000fe2000bf05270 */
[----:B------:R-:W-:-:S05]  /*04d0*/  SHF.L.U32 R3, R18, 0xc, RZ ;  /* 0x0000000c12037819 */ /* 0x000fca00000006ff */
[----:B0-----:R-:W-:-:S03]  /*04e0*/  IMAD.WIDE R26, R3, 0x8, R26 ;  /* 0x00000008031a7825 */ /* 0x001fc600078e021a */
[----:B-1----:R-:W-:Y:S05]  /*04f0*/  BRA.U !UP0, `(.L_x_2) ;  /* 0x0000000d086c7547 */ /* 0x002fea000b800000 */
[----:B------:R-:W0:Y:S01]  /*0500*/  LDCU UR4, c[0x0][0x3b0] ;  /* 0x00007600ff0477ac */ /* 0x000e220008000800 */
[----:B------:R-:W-:Y:S01]  /*0510*/  MOV R9, RZ ;  /* 0x000000ff00097202 */ /* 0x000fe20000000f00 */
[----:B0-----:R-:W-:-:S09]  /*0520*/  UISETP.GE.AND UP0, UPT, UR4, 0x1, UPT ;  /* 0x000000010400788c */ /* 0x001fd2000bf06270 */
[----:B------:R-:W-:Y:S05]  /*0530*/  BRA.U !UP0, `(.L_x_3) ;  /* 0x0000002108fc7547 */ /* 0x000fea000b800000 */
[----:B------:R-:W-:Y:S01]  /*0540*/  UISETP.GE.U32.AND UP0, UPT, UR4, 0x4, UPT ;  /* 0x000000040400788c */ /* 0x000fe2000bf06070 */
[----:B------:R-:W-:Y:S01]  /*0550*/  CS2R R8, SRZ ;  /* 0x0000000000087805 */ /* 0x000fe2000001ff00 */
[----:B------:R-:W-:-:S07]  /*0560*/  ULOP3.LUT UR5, UR4, 0x3, URZ, 0xc0, !UPT ;  /* 0x0000000304057892 */ /* 0x000fce000f8ec0ff */
[----:B------:R-:W-:Y:S05]  /*0570*/  BRA.U !UP0, `(.L_x_4) ;  /* 0x0000000908847547 */ /* 0x000fea000b800000 */
[----:B------:R-:W0:Y:S01]  /*0580*/  LDC R4, c[0x0][0x3bc] ;  /* 0x0000ef00ff047b82 */ /* 0x000e220000000800 */
[----:B------:R-:W-:Y:S01]  /*0590*/  ULOP3.LUT UR4, UR4, 0x7ffffffc, URZ, 0xc0, !UPT ;  /* 0x7ffffffc04047892 */ /* 0x000fe2000f8ec0ff */
[----:B------:R-:W-:Y:S01]  /*05a0*/  HFMA2 R7, -RZ, RZ, 0, 0 ;  /* 0x00000000ff077431 */ /* 0x000fe200000001ff */
[----:B------:R-:W-:Y:S01]  /*05b0*/  MOV R9, RZ ;  /* 0x000000ff00097202 */ /* 0x000fe20000000f00 */
[----:B------:R-:W1:Y:S03]  /*05c0*/  LDCU UR6, c[0x0][0x3bc] ;  /* 0x00007780ff0677ac */ /* 0x000e660008000800 */
[----:B------:R-:W-:Y:S01]  /*05d0*/  MOV R8, UR4 ;  /* 0x0000000400087c02 */ /* 0x000fe20008000f00 */
[----:B------:R-:W2:Y:S01]  /*05e0*/  LDC R2, c[0x0][0x3cc] ;  /* 0x0000f300ff027b82 */ /* 0x000ea20000000800 */
[----:B------:R-:W3:Y:S07]  /*05f0*/  LDCU UR7, c[0x0][0x3d4] ;  /* 0x00007a80ff0777ac */ /* 0x000eee0008000800 */
[----:B------:R-:W4:Y:S08]  /*0600*/  LDC.64 R14, c[0x0][0x390] ;  /* 0x0000e400ff0e7b82 */ /* 0x000f300000000a00 */
[----:B-1----:R-:W0:Y:S02]  /*0610*/  LDC.64 R30, c[0x0][0x380] ;  /* 0x0000e000ff1e7b82 */ /* 0x002e240000000a00 */
.L_x_13:
[----:B01----:R-:W-:-:S05]  /*0620*/  IMAD.WIDE.U32 R16, R7, 0x4, R30 ;  /* 0x0000000407107825 */ /* 0x003fca00078e001e */
[----:B------:R-:W3:Y:S01]  /*0630*/  LDG.E R6, desc[UR8][R16.64] ;  /* 0x0000000810067981 */ /* 0x000ee2000c1e1900 */
[----:B------:R-:W-:-:S04]  /*0640*/  ISETP.GT.AND P0, PT, R9, 0xfff, PT ;  /* 0x00000fff0900780c */ /* 0x000fc80003f04270 */
[----:B---3--:R-:W-:-:S13]  /*0650*/  FSETP.GEU.OR P0, PT, R6, 9999, P0 ;  /* 0x461c3c000600780b */ /* 0x008fda000070e400 */
[----:B------:R-:W-:Y:S05]  /*0660*/  @P0 BRA `(.L_x_5) ;  /* 0x0000000000800947 */ /* 0x000fea0003800000 */
[----:B------:R-:W-:-:S04]  /*0670*/  IMAD R21, R7, UR6, R12 ;  /* 0x0000000607157c24 */ /* 0x000fc8000f8e020c */
[----:B----4-:R-:W-:-:S05]  /*0680*/  IMAD.WIDE R20, R21, 0x4, R14 ;  /* 0x0000000415147825 */ /* 0x010fca00078e020e */
[----:B------:R0:W5:Y:S01]  /*0690*/  LDG.E R5, desc[UR8][R20.64] ;  /* 0x0000000814057981 */ /* 0x000162000c1e1900 */
[----:B--2---:R-:W1:Y:S01]  /*06a0*/  MUFU.RCP R11, R2 ;  /* 0x00000002000b7308 */ /* 0x004e620000001000 */
[----:B------:R-:W-:-:S07]  /*06b0*/  FADD R3, R6, -UR7 ;  /* 0x8000000706037e21 */ /* 0x000fce0008000000 */
[----:B------:R-:W2:Y:S01]  /*06c0*/  FCHK P0, -R3, R2 ;  /* 0x0000000203007302 */ /* 0x000ea20000000100 */
[----:B-1----:R-:W-:-:S04]  /*06d0*/  FFMA R0, R11, -R2, 1 ;  /* 0x3f8000000b007423 */ /* 0x002fc80000000802 */
[----:B------:R-:W-:-:S04]  /*06e0*/  FFMA R0, R11, R0, R11 ;  /* 0x000000000b007223 */ /* 0x000fc8000000000b */
[----:B------:R-:W-:-:S04]  /*06f0*/  FFMA R11, -R3, R0, RZ ;  /* 0x00000000030b7223 */ /* 0x000fc800000001ff */
[----:B------:R-:W-:-:S04]  /*0700*/  FFMA R13, R11, -R2, -R3 ;  /* 0x800000020b0d7223 */ /* 0x000fc80000000803 */
[----:B------:R-:W-:Y:S01]  /*0710*/  FFMA R0, R0, R13, R11 ;  /* 0x0000000d00007223 */ /* 0x000fe2000000000b */
[----:B0-2---:R-:W-:Y:S06]  /*0720*/  @!P0 BRA `(.L_x_6) ;  /* 0x0000000000148947 */ /* 0x005fec0003800000 */
[----:B------:R-:W0:Y:S01]  /*0730*/  LDCU UR4, c[0x0][0x3cc] ;  /* 0x00007980ff0477ac */ /* 0x000e220008000800 */
[----:B------:R-:W-:Y:S01]  /*0740*/  FADD R0, -R3, -RZ ;  /* 0x800000ff03007221 */ /* 0x000fe20000000100 */
[----:B------:R-:W-:Y:S02]  /*0750*/  MOV R20, 0x780 ;  /* 0x0000078000147802 */ /* 0x000fe40000000f00 */
[----:B0-----:R-:W-:-:S07]  /*0760*/  MOV R3, UR4 ;  /* 0x0000000400037c02 */ /* 0x001fce0008000f00 */
[----:B-----5:R-:W-:Y:S05]  /*0770*/  CALL.REL.NOINC `($__internal_0_$__cuda_sm3x_div_rn_noftz_f32_slowpath) ;  /* 0x0000002c00587944 */ /* 0x020fea0003c00000 */
.L_x_6:
[----:B------:R-:W-:Y:S02]  /*0780*/  HFMA2 R20, -RZ, RZ, 3.7421875, 0 ;  /* 0x437c0000ff147431 */ /* 0x000fe400000001ff */
[----:B------:R-:W-:-:S04]  /*0790*/  IMAD.MOV.U32 R3, RZ, RZ, 0x3bbb989d ;  /* 0x3bbb989dff037424 */ /* 0x000fc800078e00ff */
[----:B------:R-:W-:-:S04]  /*07a0*/  FFMA.SAT R3, R0, R3, 0.5 ;  /* 0x3f00000000037423 */ /* 0x000fc80000002003 */
[----:B------:R-:W-:Y:S01]  /*07b0*/  FFMA.RM R3, R3, R20, 12582913 ;  /* 0x4b40000103037423 */ /* 0x000fe20000004014 */
[C---:B------:R-:W-:Y:S01]  /*07c0*/  IMAD.WIDE R20, R9.reuse, 0x8, R26 ;  /* 0x0000000809147825 */ /* 0x040fe200078e021a */
[----:B------:R-:W-:-:S03]  /*07d0*/  IADD3 R9, PT, PT, R9, 0x1, RZ ;  /* 0x0000000109097810 */ /* 0x000fc60007ffe0ff */
[----:B------:R-:W-:Y:S01]  /*07e0*/  FADD R11, R3, -12583039 ;  /* 0xcb40007f030b7421 */ /* 0x000fe20000000000 */
[----:B------:R0:W-:Y:S03]  /*07f0*/  STG.E desc[UR8][R20.64], R6 ;  /* 0x0000000614007986 */ /* 0x0001e6000c101908 */
[----:B------:R-:W-:-:S04]  /*0800*/  FFMA R11, R0, 1.4426950216293334961, -R11 ;  /* 0x3fb8aa3b000b7823 */ /* 0x000fc8000000080b */
[----:B------:R-:W-:Y:S01]  /*0810*/  FFMA R11, R0, 1.925963033500011079e-08, R11 ;  /* 0x32a57060000b7823 */ /* 0x000fe2000000000b */
[----:B------:R-:W-:-:S05]  /*0820*/  SHF.L.U32 R0, R3, 0x17, RZ ;  /* 0x0000001703007819 */ /* 0x000fca00000006ff */
[----:B------:R-:W1:Y:S02]  /*0830*/  MUFU.EX2 R11, R11 ;  /* 0x0000000b000b7308 */ /* 0x000e640000000800 */
[----:B-1----:R-:W-:-:S04]  /*0840*/  FMUL R0, R11, R0 ;  /* 0x000000000b007220 */ /* 0x002fc80000400000 */
[----:B-----5:R-:W-:-:S05]  /*0850*/  FMUL R5, R5, R0 ;  /* 0x0000000005057220 */ /* 0x020fca0000400000 */
[----:B------:R0:W-:Y:S02]  /*0860*/  STG.E desc[UR8][R20.64+0x4], R5 ;  /* 0x0000040514007986 */ /* 0x0001e4000c101908 */
.L_x_5:
[----:B0-----:R-:W3:Y:S01]  /*0870*/  LDG.E R6, desc[UR8][R16.64+0x4] ;  /* 0x0000040810067981 */ /* 0x001ee2000c1e1900 */
[----:B------:R-:W-:-:S04]  /*0880*/  ISETP.GT.AND P0, PT, R9, 0xfff, PT ;  /* 0x00000fff0900780c */ /* 0x000fc80003f04270 */
[----:B---3--:R-:W-:-:S13]  /*0890*/  FSETP.GEU.OR P0, PT, R6, 9999, P0 ;  /* 0x461c3c000600780b */ /* 0x008fda000070e400 */
[----:B------:R-:W-:Y:S05]  /*08a0*/  @P0 BRA `(.L_x_7) ;  /* 0x0000000000840947 */ /* 0x000fea0003800000 */
[----:B------:R-:W-:-:S05]  /*08b0*/  IMAD R3, R7, R4, R4 ;  /* 0x0000000407037224 */ /* 0x000fca00078e0204 */
[----:B------:R-:W-:-:S05]  /*08c0*/  IADD3 R3, PT, PT, R3, R12, RZ ;  /* 0x0000000c03037210 */ /* 0x000fca0007ffe0ff */
[----:B----4-:R-:W-:-:S05]  /*08d0*/  IMAD.WIDE R20, R3, 0x4, R14 ;  /* 0x0000000403147825 */ /* 0x010fca00078e020e */
[----:B------:R0:W5:Y:S01]  /*08e0*/  LDG.E R5, desc[UR8][R20.64] ;  /* 0x0000000814057981 */ /* 0x000162000c1e1900 */
[----:B--2---:R-:W1:Y:S01]  /*08f0*/  MUFU.RCP R3, R2 ;  /* 0x0000000200037308 */ /* 0x004e620000001000 */
[----:B------:R-:W-:-:S07]  /*0900*/  FADD R11, R6, -UR7 ;  /* 0x80000007060b7e21 */ /* 0x000fce0008000000 */
[----:B------:R-:W2:Y:S01]  /*0910*/  FCHK P0, -R11, R2 ;  /* 0x000000020b007302 */ /* 0x000ea20000000100 */
[----:B-1----:R-:W-:-:S04]  /*0920*/  FFMA R0, R3, -R2, 1 ;  /* 0x3f80000003007423 */ /* 0x002fc80000000802 */
[----:B------:R-:W-:-:S04]  /*0930*/  FFMA R0, R3, R0, R3 ;  /* 0x0000000003007223 */ /* 0x000fc80000000003 */
[----:B------:R-:W-:-:S04]  /*0940*/  FFMA R3, R0, -R11, RZ ;  /* 0x8000000b00037223 */ /* 0x000fc800000000ff */
        /* <DEDUP_REMOVED lines=8> */
.L_x_8:
[----:B------:R-:W-:Y:S01]  /*09d0*/  HFMA2 R3, -RZ, RZ, 0.96630859375, -0.0022525787353515625 ;  /* 0x3bbb989dff037431 */ /* 0x000fe200000001ff */
[----:B------:R-:W-:-:S04]  /*09e0*/  MOV R20, 0x437c0000 ;  /* 0x437c000000147802 */ /* 0x000fc80000000f00 */
        /* <DEDUP_REMOVED lines=13> */
.L_x_7:
[----:B0-----:R-:W3:Y:S01]  /*0ac0*/  LDG.E R6, desc[UR8][R16.64+0x8] ;  /* 0x0000080810067981 */ /* 0x001ee2000c1e1900 */
[----:B------:R-:W-:-:S04]  /*0ad0*/  ISETP.GT.AND P0, PT, R9, 0xfff, PT ;  /* 0x00000fff0900780c */ /* 0x000fc80003f04270 */
[----:B---3--:R-:W-:-:S13]  /*0ae0*/  FSETP.GEU.OR P0, PT, R6, 9999, P0 ;  /* 0x461c3c000600780b */ /* 0x008fda000070e400 */
[----:B------:R-:W-:Y:S05]  /*0af0*/  @P0 BRA `(.L_x_9) ;  /* 0x0000000000840947 */ /* 0x000fea0003800000 */
[----:B------:R-:W-:-:S04]  /*0b00*/  VIADD R3, R7, 0x2 ;  /* 0x0000000207037836 */ /* 0x000fc80000000000 */
        /* <DEDUP_REMOVED lines=17> */
.L_x_10:
        /* <DEDUP_REMOVED lines=15> */
.L_x_9:
[----:B------:R-:W3:Y:S01]  /*0d10*/  LDG.E R16, desc[UR8][R16.64+0xc] ;  /* 0x00000c0810107981 */ /* 0x000ee2000c1e1900 */
[----:B------:R-:W-:-:S04]  /*0d20*/  ISETP.GT.AND P0, PT, R9, 0xfff, PT ;  /* 0x00000fff0900780c */ /* 0x000fc80003f04270 */
[----:B---3--:R-:W-:-:S13]  /*0d30*/  FSETP.GEU.OR P0, PT, R16, 9999, P0 ;  /* 0x461c3c001000780b */ /* 0x008fda000070e400 */
[----:B------:R-:W-:Y:S05]  /*0d40*/  @P0 BRA `(.L_x_11) ;  /* 0x0000000000840947 */ /* 0x000fea0003800000 */
[----:B------:R-:W-:-:S05]  /*0d50*/  IADD3 R3, PT, PT, R7, 0x3, RZ ;  /* 0x0000000307037810 */ /* 0x000fca0007ffe0ff */
[----:B------:R-:W-:-:S04]  /*0d60*/  IMAD R3, R3, UR6, R12 ;  /* 0x0000000603037c24 */ /* 0x000fc8000f8e020c */
[----:B0---4-:R-:W-:-:S05]  /*0d70*/  IMAD.WIDE R20, R3, 0x4, R14 ;  /* 0x0000000403147825 */ /* 0x011fca00078e020e */
        /* <DEDUP_REMOVED lines=15> */
.L_x_12:
[----:B------:R-:W-:Y:S01]  /*0e70*/  HFMA2 R3, -RZ, RZ, 0.96630859375, -0.0022525787353515625 ;  /* 0x3bbb989dff037431 */ /* 0x000fe200000001ff */
[----:B------:R-:W-:Y:S01]  /*0e80*/  MOV R6, 0x437c0000 ;  /* 0x437c000000067802 */ /* 0x000fe20000000f00 */
[C---:B------:R-:W-:Y:S01]  /*0e90*/  IMAD.WIDE R20, R9.reuse, 0x8, R26 ;  /* 0x0000000809147825 */ /* 0x040fe200078e021a */
[----:B------:R-:W-:-:S04]  /*0ea0*/  IADD3 R9, PT, PT, R9, 0x1, RZ ;  /* 0x0000000109097810 */ /* 0x000fc80007ffe0ff */
[----:B------:R1:W-:Y:S01]  /*0eb0*/  STG.E desc[UR8][R20.64], R16 ;  /* 0x0000001014007986 */ /* 0x0003e2000c101908 */
[----:B------:R-:W-:-:S04]  /*0ec0*/  FFMA.SAT R3, R0, R3, 0.5 ;  /* 0x3f00000000037423 */ /* 0x000fc80000002003 */
[----:B------:R-:W-:-:S04]  /*0ed0*/  FFMA.RM R3, R3, R6, 12582913 ;  /* 0x4b40000103037423 */ /* 0x000fc80000004006 */
[----:B------:R-:W-:-:S04]  /*0ee0*/  FADD R11, R3, -12583039 ;  /* 0xcb40007f030b7421 */ /* 0x000fc80000000000 */
[----:B------:R-:W-:-:S04]  /*0ef0*/  FFMA R11, R0, 1.4426950216293334961, -R11 ;  /* 0x3fb8aa3b000b7823 */ /* 0x000fc8000000080b */
[----:B------:R-:W-:Y:S01]  /*0f00*/  FFMA R11, R0, 1.925963033500011079e-08, R11 ;  /* 0x32a57060000b7823 */ /* 0x000fe2000000000b */
[----:B------:R-:W-:-:S05]  /*0f10*/  IMAD.SHL.U32 R0, R3, 0x800000, RZ ;  /* 0x0080000003007824 */ /* 0x000fca00078e00ff */
[----:B------:R-:W0:Y:S02]  /*0f20*/  MUFU.EX2 R11, R11 ;  /* 0x0000000b000b7308 */ /* 0x000e240000000800 */
[----:B0-----:R-:W-:-:S04]  /*0f30*/  FMUL R0, R11, R0 ;  /* 0x000000000b007220 */ /* 0x001fc80000400000 */
[----:B-----5:R-:W-:-:S05]  /*0f40*/  FMUL R5, R5, R0 ;  /* 0x0000000005057220 */ /* 0x020fca0000400000 */
[----:B------:R1:W-:Y:S02]  /*0f50*/  STG.E desc[UR8][R20.64+0x4], R5 ;  /* 0x0000040514007986 */ /* 0x0003e4000c101908 */
.L_x_11:
[----:B------:R-:W-:-:S04]  /*0f60*/  IADD3 R7, PT, PT, R7, 0x4, RZ ;  /* 0x0000000407077810 */ /* 0x000fc80007ffe0ff */
[----:B------:R-:W-:-:S13]  /*0f70*/  ISETP.NE.AND P0, PT, R7, R8, PT ;  /* 0x000000080700720c */ /* 0x000fda0003f05270 */
[----:B------:R-:W-:Y:S05]  /*0f80*/  @P0 BRA `(.L_x_13) ;  /* 0xfffffff400a40947 */ /* 0x000fea000383ffff */
.L_x_4:
[----:B------:R-:W-:-:S09]  /*0f90*/  UISETP.NE.AND UP0, UPT, UR5, URZ, UPT ;  /* 0x000000ff0500728c */ /* 0x000fd2000bf05270 */
[----:B------:R-:W-:Y:S05]  /*0fa0*/  BRA.U !UP0, `(.L_x_3) ;  /* 0x0000001908607547 */ /* 0x000fea000b800000 */
[----:B--2---:R-:W2:Y:S01]  /*0fb0*/  LDC R2, c[0x0][0x3cc] ;  /* 0x0000f300ff027b82 */ /* 0x004ea20000000800 */
[----:B------:R-:W3:Y:S01]  /*0fc0*/  LDCU UR6, c[0x0][0x3bc] ;  /* 0x00007780ff0677ac */ /* 0x000ee20008000800 */
[----:B------:R-:W1:Y:S06]  /*0fd0*/  LDCU UR7, c[0x0][0x3d4] ;  /* 0x00007a80ff0777ac */ /* 0x000e6c0008000800 */
[----:B0-----:R-:W0:Y:S01]  /*0fe0*/  LDC.64 R6, c[0x0][0x390] ;  /* 0x0000e400ff067b82 */ /* 0x001e220000000a00 */
[----:B------:R-:W-:-:S07]  /*0ff0*/  UMOV UR4, URZ ;  /* 0x000000ff00047c82 */ /* 0x000fce0008000000 */
[----:B----4-:R-:W4:Y:S02]  /*1000*/  LDC.64 R14, c[0x0][0x380] ;  /* 0x0000e000ff0e7b82 */ /* 0x010f240000000a00 */
.L_x_16:
[----:B-1--4-:R-:W-:-:S06]  /*1010*/  IMAD.WIDE.U32 R4, R8, 0x4, R14 ;  /* 0x0000000408047825 */ /* 0x012fcc00078e000e */
[----:B------:R-:W4:Y:S01]  /*1020*/  LDG.E R5, desc[UR8][R4.64] ;  /* 0x0000000804057981 */ /* 0x000f22000c1e1900 */
[----:B------:R-:W-:Y:S01]  /*1030*/  ISETP.GT.AND P0, PT, R9, 0xfff, PT ;  /* 0x00000fff0900780c */ /* 0x000fe20003f04270 */
[----:B------:R-:W-:-:S04]  /*1040*/  UIADD3 UR4, UPT, UPT, UR4, 0x1, URZ ;  /* 0x0000000104047890 */ /* 0x000fc8000fffe0ff */
[----:B------:R-:W-:Y:S01]  /*1050*/  UISETP.NE.AND UP0, UPT, UR4, UR5, UPT ;  /* 0x000000050400728c */ /* 0x000fe2000bf05270 */
[----:B----4-:R-:W-:-:S13]  /*1060*/  FSETP.GEU.OR P0, PT, R5, 9999, P0 ;  /* 0x461c3c000500780b */ /* 0x010fda000070e400 */
[----:B------:R-:W-:Y:S05]  /*1070*/  @P0 BRA `(.L_x_14) ;  /* 0x0000000000800947 */ /* 0x000fea0003800000 */
[----:B---3--:R-:W-:-:S04]  /*1080*/  IMAD R17, R8, UR6, R12 ;  /* 0x0000000608117c24 */ /* 0x008fc8000f8e020c */
[----:B0-----:R-:W-:-:S05]  /*1090*/  IMAD.WIDE R16, R17, 0x4, R6 ;  /* 0x0000000411107825 */ /* 0x001fca00078e0206 */
        /* <DEDUP_REMOVED lines=15> */
.L_x_15:
        /* <DEDUP_REMOVED lines=11> */
[----:B------:R-:W0:Y:S02]  /*1240*/  MUFU.EX2 R11, R11 ;  /* 0x0000000b000b7308 */ /* 0x000e240000000800 */
[----:B0-----:R-:W-:-:S04]  /*1250*/  FMUL R3, R11, R0 ;  /* 0x000000000b037220 */ /* 0x001fc80000400000 */
[----:B-----5:R-:W-:-:S05]  /*1260*/  FMUL R3, R4, R3 ;  /* 0x0000000304037220 */ /* 0x020fca0000400000 */
[----:B------:R1:W-:Y:S02]  /*1270*/  STG.E desc[UR8][R16.64+0x4], R3 ;  /* 0x0000040310007986 */ /* 0x0003e4000c101908 */
.L_x_14:
[----:B------:R-:W-:Y:S01]  /*1280*/  IADD3 R8, PT, PT, R8, 0x1, RZ ;  /* 0x0000000108087810 */ /* 0x000fe20007ffe0ff */
[----:B------:R-:W-:Y:S06]  /*1290*/  BRA.U UP0, `(.L_x_16) ;  /* 0xfffffffd005c7547 */ /* 0x000fec000b83ffff */
[----:B------:R-:W-:Y:S05]  /*12a0*/  BRA `(.L_x_3) ;  /* 0x0000001400a07947 */ /* 0x000fea0003800000 */
.L_x_2:
[----:B------:R-:W0:Y:S01]  /*12b0*/  LDC.64 R2, c[0x0][0x3c0] ;  /* 0x0000f000ff027b82 */ /* 0x000e220000000a00 */
[----:B------:R-:W0:Y:S01]  /*12c0*/  LDCU UR4, c[0x0][0x3b0] ;  /* 0x00007600ff0477ac */ /* 0x000e220008000800 */
[----:B------:R-:W-:Y:S01]  /*12d0*/  HFMA2 R9, -RZ, RZ, 0, 0 ;  /* 0x00000000ff097431 */ /* 0x000fe200000001ff */
[----:B0-----:R-:W-:-:S04]  /*12e0*/  VIMNMX3 R0, R2, UR4, R3, PT ;  /* 0x0000000402007c0f */ /* 0x001fc8000b800103 */
[----:B------:R-:W-:-:S13]  /*12f0*/  ISETP.GE.AND P0, PT, R0, 0x1, PT ;  /* 0x000000010000780c */ /* 0x000fda0003f06270 */
[----:B------:R-:W-:Y:S05]  /*1300*/  @!P0 BRA `(.L_x_3) ;  /* 0x0000001400888947 */ /* 0x000fea0003800000 */
[----:B------:R-:W-:Y:S01]  /*1310*/  IMAD.MOV.U32 R9, RZ, RZ, RZ ;  /* 0x000000ffff097224 */ /* 0x000fe200078e00ff */
[----:B------:R-:W-:Y:S02]  /*1320*/  ULOP3.LUT UR11, UR4, 0x3, URZ, 0xc0, !UPT ;  /* 0x00000003040b7892 */ /* 0x000fe4000f8ec0ff */
[----:B------:R-:W-:-:S03]  /*1330*/  ULOP3.LUT UR7, UR4, 0x7ffffffc, URZ, 0xc0, !UPT ;  /* 0x7ffffffc04077892 */ /* 0x000fc6000f8ec0ff */
[----:B------:R-:W-:-:S09]  /*1340*/  UMOV UR4, URZ ;  /* 0x000000ff00047c82 */ /* 0x000fd20008000000 */
.L_x_48:
[----:B0-----:R-:W0:Y:S01]  /*1350*/  LDCU UR5, c[0x0][0x3ac] ;  /* 0x00007580ff0577ac */ /* 0x001e220008000800 */
[----:B------:R-:W-:Y:S01]  /*1360*/  IADD3 R8, PT, PT, R11, UR4, RZ ;  /* 0x000000040b087c10 */ /* 0x000fe2000fffe0ff */
[----:B-1----:R-:W1:Y:S01]  /*1370*/  LDCU UR10, c[0x0][0x3c0] ;  /* 0x00007800ff0a77ac */ /* 0x002e620008000800 */
[----:B------:R-:W-:Y:S01]  /*1380*/  UMOV UR6, UR4 ;  /* 0x0000000400067c82 */ /* 0x000fe20008000000 */
[----:B------:R-:W-:Y:S02]  /*1390*/  UIADD3 UR4, UPT, UPT, UR4, 0x1, URZ ;  /* 0x0000000104047890 */ /* 0x000fe4000fffe0ff */
[----:B0-----:R-:W-:Y:S01]  /*13a0*/  IMAD R8, R8, UR5, R13 ;  /* 0x0000000508087c24 */ /* 0x001fe2000f8e020d */
[----:B------:R-:W-:Y:S01]  /*13b0*/  UMOV UR5, URZ ;  /* 0x000000ff00057c82 */ /* 0x000fe20008000000 */
[----:B-123--:R-:W-:-:S11]  /*13c0*/  UISETP.NE.AND UP0, UPT, UR4, UR10, UPT ;  /* 0x0000000a0400728c */ /* 0x00efd6000bf05270 */
.L_x_47:
[----:B0-----:R-:W0:Y:S01]  /*13d0*/  LDCU UR12, c[0x0][0x3b0] ;  /* 0x00007600ff0c77ac */ /* 0x001e220008000800 */
[----:B------:R-:W-:Y:S01]  /*13e0*/  IADD3 R7, PT, PT, R8, UR5, RZ ;  /* 0x0000000508077c10 */ /* 0x000fe2000fffe0ff */
[----:B------:R-:W-:Y:S01]  /*13f0*/  HFMA2 R2, -RZ, RZ, 0, 0 ;  /* 0x00000000ff027431 */ /* 0x000fe200000001ff */
[----:B-1----:R-:W1:Y:S01]  /*1400*/  LDCU UR13, c[0x0][0x3c4] ;  /* 0x00007880ff0d77ac */ /* 0x002e620008000800 */
[----:B0-----:R-:W-:Y:S02]  /*1410*/  UISETP.GE.U32.AND UP2, UPT, UR12, 0x4, UPT ;  /* 0x000000040c00788c */ /* 0x001fe4000bf46070 */
[----:B-1----:R-:W-:Y:S02]  /*1420*/  UIMAD UR10, UR6, UR13, UR5 ;  /* 0x0000000d060a72a4 */ /* 0x002fe4000f8e0205 */
[----:B------:R-:W-:-:S04]  /*1430*/  UIADD3 UR5, UPT, UPT, UR5, 0x1, URZ ;  /* 0x0000000105057890 */ /* 0x000fc8000fffe0ff */
[----:B------:R-:W-:Y:S01]  /*1440*/  UISETP.NE.AND UP1, UPT, UR5, UR13, UPT ;  /* 0x0000000d0500728c */ /* 0x000fe2000bf25270 */
[----:B--23--:R-:W-:Y:S10]  /*1450*/  BRA.U !UP2, `(.L_x_17) ;  /* 0x000000090ad47547 */ /* 0x00cff4000b800000 */
[----:B------:R-:W0:Y:S01]  /*1460*/  LDC R6, c[0x0][0x3bc] ;  /* 0x0000ef00ff067b82 */ /* 0x000e220000000800 */
[----:B------:R-:W-:Y:S01]  /*1470*/  MOV R2, RZ ;  /* 0x000000ff00027202 */ /* 0x000fe20000000f00 */
[----:B------:R-:W1:Y:S01]  /*1480*/  LDCU UR12, c[0x0][0x3bc] ;  /* 0x00007780ff0c77ac */ /* 0x000e620008000800 */
[----:B------:R-:W2:Y:S05]  /*1490*/  LDCU UR14, c[0x0][0x3d4] ;  /* 0x00007a80ff0e77ac */ /* 0x000eaa0008000800 */
[----:B------:R-:W3:Y:S08]  /*14a0*/  LDC R4, c[0x0][0x3cc] ;  /* 0x0000f300ff047b82 */ /* 0x000ef00000000800 */
[----:B------:R-:W4:Y:S08]  /*14b0*/  LDC R5, c[0x0][0x3b0] ;  /* 0x0000ec00ff057b82 */ /* 0x000f300000000800 */
[----:B-12---:R-:W0:Y:S02]  /*14c0*/  LDC.64 R14, c[0x0][0x390] ;  /* 0x0000e400ff0e7b82 */ /* 0x006e240000000a00 */
.L_x_34:
[----:B-12---:R-:W1:Y:S01]  /*14d0*/  LDC.64 R16, c[0x0][0x380] ;  /* 0x0000e000ff107b82 */ /* 0x006e620000000a00 */
[----:B----4-:R-:W-:-:S04]  /*14e0*/  IMAD R3, R7, R5, R2 ;  /* 0x0000000507037224 */ /* 0x010fc800078e0202 */
[----:B-1----:R-:W-:-:S05]  /*14f0*/  IMAD.WIDE R16, R3, 0x4, R16 ;  /* 0x0000000403107825 */ /* 0x002fca00078e0210 */
[----:B------:R-:W2:Y:S01]  /*1500*/  LDG.E R24, desc[UR8][R16.64] ;  /* 0x0000000810187981 */ /* 0x000ea2000c1e1900 */
[----:B------:R-:W-:Y:S01]  /*1510*/  ISETP.GT.AND P0, PT, R9, 0xfff, PT ;  /* 0x00000fff0900780c */ /* 0x000fe20003f04270 */
[----:B------:R-:W-:Y:S03]  /*1520*/  BSSY.RECONVERGENT B2, `(.L_x_18) ;  /* 0x0000026000027945 */ /* 0x000fe60003800200 */
[----:B--2---:R-:W-:-:S13]  /*1530*/  FSETP.GEU.OR P0, PT, R24, 9999, P0 ;  /* 0x461c3c001800780b */ /* 0x004fda000070e400 */
[----:B------:R-:W-:Y:S05]  /*1540*/  @P0 BRA `(.L_x_19) ;  /* 0x00000000008c0947 */ /* 0x000fea0003800000 */
[----:B------:R-:W-:-:S04]  /*1550*/  IMAD R3, R5, UR10, R2 ;  /* 0x0000000a05037c24 */ /* 0x000fc8000f8e0202 */
[----:B------:R-:W-:-:S04]  /*1560*/  IMAD R3, R3, UR12, R12 ;  /* 0x0000000c03037c24 */ /* 0x000fc8000f8e020c */
[----:B0-----:R-:W-:-:S05]  /*1570*/  IMAD.WIDE R20, R3, 0x4, R14 ;  /* 0x0000000403147825 */ /* 0x001fca00078e020e */
[----:B------:R0:W5:Y:S01]  /*1580*/  LDG.E R23, desc[UR8][R20.64] ;  /* 0x0000000814177981 */ /* 0x000162000c1e1900 */
[----:B---3--:R-:W1:Y:S01]  /*1590*/  MUFU.RCP R3, R4 ;  /* 0x0000000400037308 */ /* 0x008e620000001000 */
[----:B------:R-:W-:Y:S01]  /*15a0*/  FADD R19, R24, -UR14 ;  /* 0x8000000e18137e21 */ /* 0x000fe20008000000 */
[----:B------:R-:W-:Y:S06]  /*15b0*/  BSSY.RECONVERGENT B3, `(.L_x_20) ;  /* 0x000000d000037945 */ /* 0x000fec0003800200 */
        /* <DEDUP_REMOVED lines=12> */
.L_x_21:
[----:B------:R-:W-:Y:S05]  /*1680*/  BSYNC.RECONVERGENT B3 ;  /* 0x0000000000037941 */ /* 0x000fea0003800200 */
.L_x_20:
        /* <DEDUP_REMOVED lines=15> */
.L_x_19:
[----:B------:R-:W-:Y:S05]  /*1780*/  BSYNC.RECONVERGENT B2 ;  /* 0x0000000000027941 */ /* 0x000fea0003800200 */
.L_x_18:
[----:B-1----:R-:W2:Y:S01]  /*1790*/  LDG.E R23, desc[UR8][R16.64+0x4] ;  /* 0x0000040810177981 */ /* 0x002ea2000c1e1900 */
[----:B------:R-:W-:Y:S01]  /*17a0*/  ISETP.GT.AND P0, PT, R9, 0xfff, PT ;  /* 0x00000fff0900780c */ /* 0x000fe20003f04270 */
[----:B------:R-:W-:Y:S03]  /*17b0*/  BSSY.RECONVERGENT B2, `(.L_x_22) ;  /* 0x0000027000027945 */ /* 0x000fe60003800200 */
[----:B--2---:R-:W-:-:S13]  /*17c0*/  FSETP.GEU.OR P0, PT, R23, 9999, P0 ;  /* 0x461c3c001700780b */ /* 0x004fda000070e400 */
[----:B------:R-:W-:Y:S05]  /*17d0*/  @P0 BRA `(.L_x_23) ;  /* 0x0000000000900947 */ /* 0x000fea0003800000 */
[----:B------:R-:W-:-:S04]  /*17e0*/  IMAD R3, R5, UR10, R2 ;  /* 0x0000000a05037c24 */ /* 0x000fc8000f8e0202 */
[----:B0-----:R-:W-:-:S05]  /*17f0*/  IMAD R3, R3, R6, R6 ;  /* 0x0000000603037224 */ /* 0x001fca00078e0206 */
[----:B------:R-:W-:-:S05]  /*1800*/  IADD3 R3, PT, PT, R3, R12, RZ ;  /* 0x0000000c03037210 */ /* 0x000fca0007ffe0ff */
[----:B------:R-:W-:-:S06]  /*1810*/  IMAD.WIDE R24, R3, 0x4, R14 ;  /* 0x0000000403187825 */ /* 0x000fcc00078e020e */
        /* <DEDUP_REMOVED lines=13> */
[----:B------:R-:W-:Y:S01]  /*18f0*/  MOV R20, 0x1920 ;  /* 0x0000192000147802 */ /* 0x000fe20000000f00 */
[----:B0-----:R-:W-:-:S07]  /*1900*/  IMAD.U32 R3, RZ, RZ, UR13 ;  /* 0x0000000dff037e24 */ /* 0x001fce000f8e00ff */
[----:B-----5:R-:W-:Y:S05]  /*1910*/  CALL.REL.NOINC `($__internal_0_$__cuda_sm3x_div_rn_noftz_f32_slowpath) ;  /* 0x0000001800f07944 */ /* 0x020fea0003c00000 */
.L_x_25:
[----:B------:R-:W-:Y:S05]  /*1920*/  BSYNC.RECONVERGENT B3 ;  /* 0x0000000000037941 */ /* 0x000fea0003800200 */
.L_x_24:
        /* <DEDUP_REMOVED lines=15> */
.L_x_23:
[----:B------:R-:W-:Y:S05]  /*1a20*/  BSYNC.RECONVERGENT B2 ;  /* 0x0000000000027941 */ /* 0x000fea0003800200 */
.L_x_22:
[----:B-1----:R-:W2:Y:S01]  /*1a30*/  LDG.E R23, desc[UR8][R16.64+0x8] ;  /* 0x0000080810177981 */ /* 0x002ea2000c1e1900 */
[----:B------:R-:W-:Y:S01]  /*1a40*/  ISETP.GT.AND P0, PT, R9, 0xfff, PT ;  /* 0x00000fff0900780c */ /* 0x000fe20003f04270 */
[----:B------:R-:W-:Y:S03]  /*1a50*/  BSSY.RECONVERGENT B2, `(.L_x_26) ;  /* 0x0000027000027945 */ /* 0x000fe60003800200 */
[----:B--2---:R-:W-:-:S13]  /*1a60*/  FSETP.GEU.OR P0, PT, R23, 9999, P0 ;  /* 0x461c3c001700780b */ /* 0x004fda000070e400 */
[----:B------:R-:W-:Y:S05]  /*1a70*/  @P0 BRA `(.L_x_27) ;  /* 0x0000000000900947 */ /* 0x000fea0003800000 */
[----:B------:R-:W-:-:S05]  /*1a80*/  IMAD R3, R5, UR10, R2 ;  /* 0x0000000a05037c24 */ /* 0x000fca000f8e0202 */
[----:B------:R-:W-:-:S05]  /*1a90*/  IADD3 R3, PT, PT, R3, 0x2, RZ ;  /* 0x0000000203037810 */ /* 0x000fca0007ffe0ff */
[----:B------:R-:W-:-:S04]  /*1aa0*/  IMAD R3, R3, UR12, R12 ;  /* 0x0000000c03037c24 */ /* 0x000fc8000f8e020c */
[----:B0-----:R-:W-:-:S06]  /*1ab0*/  IMAD.WIDE R24, R3, 0x4, R14 ;  /* 0x0000000403187825 */ /* 0x001fcc00078e020e */
        /* <DEDUP_REMOVED lines=16> */
.L_x_29:
[----:B------:R-:W-:Y:S05]  /*1bc0*/  BSYNC.RECONVERGENT B3 ;  /* 0x0000000000037941 */ /* 0x000fea0003800200 */
.L_x_28:
        /* <DEDUP_REMOVED lines=15> */
.L_x_27:
[----:B------:R-:W-:Y:S05]  /*1cc0*/  BSYNC.RECONVERGENT B2 ;  /* 0x0000000000027941 */ /* 0x000fea0003800200 */
.L_x_26:
[----:B------:R-:W2:Y:S01]  /*1cd0*/  LDG.E R17, desc[UR8][R16.64+0xc] ;  /* 0x00000c0810117981 */ /* 0x000ea2000c1e1900 */
[----:B------:R-:W-:Y:S01]  /*1ce0*/  ISETP.GT.AND P0, PT, R9, 0xfff, PT ;  /* 0x00000fff0900780c */ /* 0x000fe20003f04270 */
[----:B------:R-:W-:Y:S03]  /*1cf0*/  BSSY.RECONVERGENT B2, `(.L_x_30) ;  /* 0x0000027000027945 */ /* 0x000fe60003800200 */
[----:B--2---:R-:W-:-:S13]  /*1d00*/  FSETP.GEU.OR P0, PT, R17, 9999, P0 ;  /* 0x461c3c001100780b */ /* 0x004fda000070e400 */
[----:B------:R-:W-:Y:S05]  /*1d10*/  @P0 BRA `(.L_x_31) ;  /* 0x0000000000900947 */ /* 0x000fea0003800000 */
[----:B-1----:R-:W-:-:S04]  /*1d20*/  IMAD R3, R5, UR10, R2 ;  /* 0x0000000a05037c24 */ /* 0x002fc8000f8e0202 */
[----:B------:R-:W-:-:S04]  /*1d30*/  VIADD R3, R3, 0x3 ;  /* 0x0000000303037836 */ /* 0x000fc80000000000 */
        /* <DEDUP_REMOVED lines=18> */
.L_x_33:
[----:B------:R-:W-:Y:S05]  /*1e60*/  BSYNC.RECONVERGENT B3 ;  /* 0x0000000000037941 */ /* 0x000fea0003800200 */
.L_x_32:
        /* <DEDUP_REMOVED lines=15> */
.L_x_31:
[----:B------:R-:W-:Y:S05]  /*1f60*/  BSYNC.RECONVERGENT B2 ;  /* 0x0000000000027941 */ /* 0x000fea0003800200 */
.L_x_30:
[----:B------:R-:W-:-:S04]  /*1f70*/  IADD3 R2, PT, PT, R2, 0x4, RZ ;  /* 0x0000000402027810 */ /* 0x000fc80007ffe0ff */
[----:B------:R-:W-:-:S13]  /*1f80*/  ISETP.NE.AND P0, PT, R2, UR7, PT ;  /* 0x0000000702007c0c */ /* 0x000fda000bf05270 */
[----:B------:R-:W-:Y:S05]  /*1f90*/  @P0 BRA `(.L_x_34) ;  /* 0xfffffff4004c0947 */ /* 0x000fea000383ffff */
[----:B------:R-:W-:-:S07]  /*1fa0*/  MOV R2, UR7 ;  /* 0x0000000700027c02 */ /* 0x000fce0008000f00 */
.L_x_17:
[----:B------:R-:W-:-:S09]  /*1fb0*/  UISETP.NE.AND UP2, UPT, UR11, URZ, UPT ;  /* 0x000000ff0b00728c */ /* 0x000fd2000bf45270 */
[----:B------:R-:W-:Y:S05]  /*1fc0*/  BRA.U !UP2, `(.L_x_35) ;  /* 0x000000090a507547 */ /* 0x000fea000b800000 */
[----:B-12---:R-:W1:Y:S08]  /*1fd0*/  LDC R3, c[0x0][0x3b0] ;  /* 0x0000ec00ff037b82 */ /* 0x006e700000000800 */
[----:B---3--:R-:W0:Y:S01]  /*1fe0*/  LDC.64 R4, c[0x0][0x380] ;  /* 0x0000e000ff047b82 */ /* 0x008e220000000a00 */
[----:B-1----:R-:W-:-:S04]  /*1ff0*/  IMAD R7, R7, R3, R2 ;  /* 0x0000000307077224 */ /* 0x002fc800078e0202 */
[----:B0-----:R-:W-:-:S05]  /*2000*/  IMAD.WIDE R6, R7, 0x4, R4 ;  /* 0x0000000407067825 */ /* 0x001fca00078e0204 */
[----:B------:R-:W2:Y:S01]  /*2010*/  LDG.E R5, desc[UR8][R6.64] ;  /* 0x0000000806057981 */ /* 0x000ea2000c1e1900 */
[----:B------:R-:W-:Y:S01]  /*2020*/  ISETP.GT.AND P0, PT, R9, 0xfff, PT ;  /* 0x00000fff0900780c */ /* 0x000fe20003f04270 */
[----:B------:R-:W-:Y:S03]  /*2030*/  BSSY.RECONVERGENT B2, `(.L_x_36) ;  /* 0x000002a000027945 */ /* 0x000fe60003800200 */
[----:B--2---:R-:W-:-:S13]  /*2040*/  FSETP.GEU.OR P0, PT, R5, 9999, P0 ;  /* 0x461c3c000500780b */ /* 0x004fda000070e400 */
[----:B------:R-:W-:Y:S05]  /*2050*/  @P0 BRA `(.L_x_37) ;  /* 0x00000000009c0947 */ /* 0x000fea0003800000 */
[----:B------:R-:W0:Y:S01]  /*2060*/  LDC.64 R14, c[0x0][0x390] ;  /* 0x0000e400ff0e7b82 */ /* 0x000e220000000a00 */
[----:B------:R-:W1:Y:S01]  /*2070*/  LDCU UR12, c[0x0][0x3bc] ;  /* 0x00007780ff0c77ac */ /* 0x000e620008000800 */
[----:B------:R-:W-:-:S06]  /*2080*/  IMAD R3, R3, UR10, R2 ;  /* 0x0000000a03037c24 */ /* 0x000fcc000f8e0202 */
[----:B------:R-:W2:Y:S01]  /*2090*/  LDC R17, c[0x0][0x3cc] ;  /* 0x0000f300ff117b82 */ /* 0x000ea20000000800 */
[----:B-1----:R-:W-:Y:S01]  /*20a0*/  IMAD R3, R3, UR12, R12 ;  /* 0x0000000c03037c24 */ /* 0x002fe2000f8e020c */
[----:B------:R-:W1:Y:S03]  /*20b0*/  LDCU UR12, c[0x0][0x3d4] ;  /* 0x00007a80ff0c77ac */ /* 0x000e660008000800 */
[----:B0-----:R-:W-:-:S05]  /*20c0*/  IMAD.WIDE R14, R3, 0x4, R14 ;  /* 0x00000004030e7825 */ /* 0x001fca00078e020e */
[----:B------:R0:W5:Y:S01]  /*20d0*/  LDG.E R4, desc[UR8][R14.64] ;  /* 0x000000080e047981 */ /* 0x000162000c1e1900 */
[----:B------:R-:W-:Y:S01]  /*20e0*/  BSSY.RECONVERGENT B3, `(.L_x_38) ;  /* 0x000000f000037945 */ /* 0x000fe20003800200 */
[----:B--2---:R-:W2:Y:S01]  /*20f0*/  MUFU.RCP R0, R17 ;  /* 0x0000001100007308 */ /* 0x004ea20000001000 */
[----:B-1----:R-:W-:-:S07]  /*2100*/  FADD R20, R5, -UR12 ;  /* 0x8000000c05147e21 */ /* 0x002fce0008000000 */
[----:B------:R-:W1:Y:S01]  /*2110*/  FCHK P0, -R20, R17 ;  /* 0x0000001114007302 */ /* 0x000e620000000100 */
[----:B--2---:R-:W-:-:S04]  /*2120*/  FFMA R3, R0, -R17, 1 ;  /* 0x3f80000000037423 */ /* 0x004fc80000000811 */
[----:B------:R-:W-:-:S04]  /*2130*/  FFMA R0, R0, R3, R0 ;  /* 0x0000000300007223 */ /* 0x000fc80000000000 */
[----:B------:R-:W-:-:S04]  /*2140*/  FFMA R3, R0, -R20, RZ ;  /* 0x8000001400037223 */ /* 0x000fc800000000ff */
[----:B------:R-:W-:-:S04]  /*2150*/  FFMA R16, R3, -R17, -R20 ;  /* 0x8000001103107223 */ /* 0x000fc80000000814 */
[----:B------:R-:W-:Y:S01]  /*2160*/  FFMA R0, R0, R16, R3 ;  /* 0x0000001000007223 */ /* 0x000fe20000000003 */
[----:B01----:R-:W-:Y:S06]  /*2170*/  @!P0 BRA `(.L_x_39) ;  /* 0x0000000000148947 */ /* 0x003fec0003800000 */
[----:B------:R-:W0:Y:S01]  /*2180*/  LDCU UR12, c[0x0][0x3cc] ;  /* 0x00007980ff0c77ac */ /* 0x000e220008000800 */
[----:B------:R-:W-:Y:S01]  /*2190*/  FADD R0, -R20, -RZ ;  /* 0x800000ff14007221 */ /* 0x000fe20000000100 */
[----:B------:R-:W-:Y:S02]  /*21a0*/  MOV R20, 0x21d0 ;  /* 0x000021d000147802 */ /* 0x000fe40000000f00 */
[----:B0-----:R-:W-:-:S07]  /*21b0*/  MOV R3, UR12 ;  /* 0x0000000c00037c02 */ /* 0x001fce0008000f00 */
[----:B-----5:R-:W-:Y:S05]  /*21c0*/  CALL.REL.NOINC `($__internal_0_$__cuda_sm3x_div_rn_noftz_f32_slowpath) ;  /* 0x0000001000c47944 */ /* 0x020fea0003c00000 */
.L_x_39:
[----:B------:R-:W-:Y:S05]  /*21d0*/  BSYNC.RECONVERGENT B3 ;  /* 0x0000000000037941 */ /* 0x000fea0003800200 */
.L_x_38:
[----:B------:R-:W-:Y:S01]  /*21e0*/  HFMA2 R3, -RZ, RZ, 0.96630859375, -0.0022525787353515625 ;  /* 0x3bbb989dff037431 */ /* 0x000fe200000001ff */
[----:B------:R-:W-:-:S04]  /*21f0*/  MOV R14, 0x437c0000 ;  /* 0x437c0000000e7802 */ /* 0x000fc80000000f00 */
[----:B------:R-:W-:-:S04]  /*2200*/  FFMA.SAT R3, R0, R3, 0.5 ;  /* 0x3f00000000037423 */ /* 0x000fc80000002003 */
[----:B------:R-:W-:-:S04]  /*2210*/  FFMA.RM R3, R3, R14, 12582913 ;  /* 0x4b40000103037423 */ /* 0x000fc8000000400e */
[C---:B------:R-:W-:Y:S01]  /*2220*/  FADD R15, R3.reuse, -12583039 ;  /* 0xcb40007f030f7421 */ /* 0x040fe20000000000 */
[----:B------:R-:W-:-:S03]  /*2230*/  IMAD.SHL.U32 R3, R3, 0x800000, RZ ;  /* 0x0080000003037824 */ /* 0x000fc600078e00ff */
[----:B------:R-:W-:-:S04]  /*2240*/  FFMA R15, R0, 1.4426950216293334961, -R15 ;  /* 0x3fb8aa3b000f7823 */ /* 0x000fc8000000080f */
[----:B------:R-:W-:Y:S01]  /*2250*/  FFMA R0, R0, 1.925963033500011079e-08, R15 ;  /* 0x32a5706000007823 */ /* 0x000fe2000000000f */
[C---:B------:R-:W-:Y:S01]  /*2260*/  IMAD.WIDE R14, R9.reuse, 0x8, R26 ;  /* 0x00000008090e7825 */ /* 0x040fe200078e021a */
[----:B------:R-:W-:-:S04]  /*2270*/  IADD3 R9, PT, PT, R9, 0x1, RZ ;  /* 0x0000000109097810 */ /* 0x000fc80007ffe0ff */
[----:B------:R-:W0:Y:S01]  /*2280*/  MUFU.EX2 R0, R0 ;  /* 0x0000000000007308 */ /* 0x000e220000000800 */
[----:B------:R1:W-:Y:S01]  /*2290*/  STG.E desc[UR8][R14.64], R5 ;  /* 0x000000050e007986 */ /* 0x0003e2000c101908 */
[----:B0-----:R-:W-:-:S04]  /*22a0*/  FMUL R3, R0, R3 ;  /* 0x0000000300037220 */ /* 0x001fc80000400000 */
[----:B-----5:R-:W-:-:S05]  /*22b0*/  FMUL R3, R4, R3 ;  /* 0x0000000304037220 */ /* 0x020fca0000400000 */
[----:B------:R1:W-:Y:S02]  /*22c0*/  STG.E desc[UR8][R14.64+0x4], R3 ;  /* 0x000004030e007986 */ /* 0x0003e4000c101908 */
.L_x_37:
[----:B------:R-:W-:Y:S05]  /*22d0*/  BSYNC.RECONVERGENT B2 ;  /* 0x0000000000027941 */ /* 0x000fea0003800200 */
.L_x_36:
[----:B------:R-:W-:-:S09]  /*22e0*/  UISETP.NE.AND UP2, UPT, UR11, 0x1, UPT ;  /* 0x000000010b00788c */ /* 0x000fd2000bf45270 */
[----:B------:R-:W-:Y:S05]  /*22f0*/  BRA.U !UP2, `(.L_x_35) ;  /* 0x000000050a847547 */ /* 0x000fea000b800000 */
[----:B-1----:R-:W2:Y:S01]  /*2300*/  LDG.E R5, desc[UR8][R6.64+0x4] ;  /* 0x0000040806057981 */ /* 0x002ea2000c1e1900 */
[----:B------:R-:W-:Y:S01]  /*2310*/  ISETP.GT.AND P0, PT, R9, 0xfff, PT ;  /* 0x00000fff0900780c */ /* 0x000fe20003f04270 */
[----:B------:R-:W-:Y:S03]  /*2320*/  BSSY.RECONVERGENT B2, `(.L_x_40) ;  /* 0x000002c000027945 */ /* 0x000fe60003800200 */
[----:B--2---:R-:W-:-:S13]  /*2330*/  FSETP.GEU.OR P0, PT, R5, 9999, P0 ;  /* 0x461c3c000500780b */ /* 0x004fda000070e400 */
[----:B------:R-:W-:Y:S05]  /*2340*/  @P0 BRA `(.L_x_41) ;  /* 0x0000000000a40947 */ /* 0x000fea0003800000 */
[----:B------:R-:W0:Y:S01]  /*2350*/  LDC R3, c[0x0][0x3b0] ;  /* 0x0000ec00ff037b82 */ /* 0x000e220000000800 */
[----:B------:R-:W1:Y:S07]  /*2360*/  LDCU UR12, c[0x0][0x3d4] ;  /* 0x00007a80ff0c77ac */ /* 0x000e6e0008000800 */
[----:B------:R-:W2:Y:S08]  /*2370*/  LDC R0, c[0x0][0x3bc] ;  /* 0x0000ef00ff007b82 */ /* 0x000eb00000000800 */
[----:B------:R-:W3:Y:S01]  /*2380*/  LDC.64 R14, c[0x0][0x390] ;  /* 0x0000e400ff0e7b82 */ /* 0x000ee20000000a00 */
[----:B0-----:R-:W-:-:S07]  /*2390*/  IMAD R3, R3, UR10, R2 ;  /* 0x0000000a03037c24 */ /* 0x001fce000f8e0202 */
[----:B------:R-:W0:Y:S01]  /*23a0*/  LDC R17, c[0x0][0x3cc] ;  /* 0x0000f300ff117b82 */ /* 0x000e220000000800 */
[----:B--2---:R-:W-:-:S05]  /*23b0*/  IMAD R3, R3, R0, R0 ;  /* 0x0000000003037224 */ /* 0x004fca00078e0200 */
[----:B------:R-:W-:-:S05]  /*23c0*/  IADD3 R3, PT, PT, R3, R12, RZ ;  /* 0x0000000c03037210 */ /* 0x000fca0007ffe0ff */
[----:B---3--:R-:W-:-:S05]  /*23d0*/  IMAD.WIDE R14, R3, 0x4, R14 ;  /* 0x00000004030e7825 */ /* 0x008fca00078e020e */
[----:B------:R2:W5:Y:S01]  /*23e0*/  LDG.E R4, desc[UR8][R14.64] ;  /* 0x000000080e047981 */ /* 0x000562000c1e1900 */
[----:B-1----:R-:W-:Y:S01]  /*23f0*/  FADD R20, R5, -UR12 ;  /* 0x8000000c05147e21 */ /* 0x002fe20008000000 */
[----:B0-----:R-:W0:Y:S01]  /*2400*/  MUFU.RCP R0, R17 ;  /* 0x0000001100007308 */ /* 0x001e220000001000 */
[----:B------:R-:W-:Y:S07]  /*2410*/  BSSY.RECONVERGENT B3, `(.L_x_42) ;  /* 0x000000d000037945 */ /* 0x000fee0003800200 */
[----:B------:R-:W1:Y:S01]  /*2420*/  FCHK P0, -R20, R17 ;  /* 0x0000001114007302 */ /* 0x000e620000000100 */
[----:B0-----:R-:W-:-:S04]  /*2430*/  FFMA R3, R0, -R17, 1 ;  /* 0x3f80000000037423 */ /* 0x001fc80000000811 */
[----:B------:R-:W-:-:S04]  /*2440*/  FFMA R0, R0, R3, R0 ;  /* 0x0000000300007223 */ /* 0x000fc80000000000 */
[----:B------:R-:W-:-:S04]  /*2450*/  FFMA R3, R0, -R20, RZ ;  /* 0x8000001400037223 */ /* 0x000fc800000000ff */
[----:B------:R-:W-:-:S04]  /*2460*/  FFMA R16, R3, -R17, -R20 ;  /* 0x8000001103107223 */ /* 0x000fc80000000814 */
[----:B------:R-:W-:Y:S01]  /*2470*/  FFMA R0, R0, R16, R3 ;  /* 0x0000001000007223 */ /* 0x000fe20000000003 */
[----:B-12---:R-:W-:Y:S06]  /*2480*/  @!P0 BRA `(.L_x_43) ;  /* 0x0000000000148947 */ /* 0x006fec0003800000 */
[----:B------:R-:W0:Y:S01]  /*2490*/  LDCU UR12, c[0x0][0x3cc] ;  /* 0x00007980ff0c77ac */ /* 0x000e220008000800 */
[----:B------:R-:W-:Y:S01]  /*24a0*/  FADD R0, -R20, -RZ ;  /* 0x800000ff14007221 */ /* 0x000fe20000000100 */
[----:B------:R-:W-:Y:S02]  /*24b0*/  MOV R20, 0x24e0 ;  /* 0x000024e000147802 */ /* 0x000fe40000000f00 */
[----:B0-----:R-:W-:-:S07]  /*24c0*/  MOV R3, UR12 ;  /* 0x0000000c00037c02 */ /* 0x001fce0008000f00 */
[----:B-----5:R-:W-:Y:S05]  /*24d0*/  CALL.REL.NOINC `($__internal_0_$__cuda_sm3x_div_rn_noftz_f32_slowpath) ;  /* 0x0000001000007944 */ /* 0x020fea0003c00000 */
.L_x_43:
[----:B------:R-:W-:Y:S05]  /*24e0*/  BSYNC.RECONVERGENT B3 ;  /* 0x0000000000037941 */ /* 0x000fea0003800200 */
.L_x_42:
[----:B------:R-:W-:Y:S01]  /*24f0*/  HFMA2 R3, -RZ, RZ, 0.96630859375, -0.0022525787353515625 ;  /* 0x3bbb989dff037431 */ /* 0x000fe200000001ff */
[----:B------:R-:W-:-:S04]  /*2500*/  MOV R14, 0x437c0000 ;  /* 0x437c0000000e7802 */ /* 0x000fc80000000f00 */
[----:B------:R-:W-:-:S04]  /*2510*/  FFMA.SAT R3, R0, R3, 0.5 ;  /* 0x3f00000000037423 */ /* 0x000fc80000002003 */
[----:B------:R-:W-:-:S04]  /*2520*/  FFMA.RM R3, R3, R14, 12582913 ;  /* 0x4b40000103037423 */ /* 0x000fc8000000400e */
[C---:B------:R-:W-:Y:S01]  /*2530*/  FADD R15, R3.reuse, -12583039 ;  /* 0xcb40007f030f7421 */ /* 0x040fe20000000000 */
[----:B------:R-:W-:-:S03]  /*2540*/  SHF.L.U32 R3, R3, 0x17, RZ ;  /* 0x0000001703037819 */ /* 0x000fc600000006ff */
        /* <DEDUP_REMOVED lines=9> */
.L_x_41:
[----:B------:R-:W-:Y:S05]  /*25e0*/  BSYNC.RECONVERGENT B2 ;  /* 0x0000000000027941 */ /* 0x000fea0003800200 */
.L_x_40:
[----:B------:R-:W-:-:S09]  /*25f0*/  UISETP.NE.AND UP2, UPT, UR11, 0x2, UPT ;  /* 0x000000020b00788c */ /* 0x000fd2000bf45270 */
[----:B------:R-:W-:Y:S05]  /*2600*/  BRA.U !UP2, `(.L_x_35) ;  /* 0x000000010ac07547 */ /* 0x000fea000b800000 */
[----:B------:R-:W2:Y:S01]  /*2610*/  LDG.E R6, desc[UR8][R6.64+0x8] ;  /* 0x0000080806067981 */ /* 0x000ea2000c1e1900 */
[----:B------:R-:W-:Y:S01]  /*2620*/  BSSY.RECONVERGENT B2, `(.L_x_35) ;  /* 0x000002e000027945 */ /* 0x000fe20003800200 */
[----:B--2---:R-:W-:-:S13]  /*2630*/  FSETP.GEU.AND P0, PT, R6, 9999, PT ;  /* 0x461c3c000600780b */ /* 0x004fda0003f0e000 */
[----:B------:R-:W-:Y:S05]  /*2640*/  @P0 BRA `(.L_x_44) ;  /* 0x0000000000ac0947 */ /* 0x000fea0003800000 */
[----:B-1----:R-:W0:Y:S01]  /*2650*/  LDC R3, c[0x0][0x3b0] ;  /* 0x0000ec00ff037b82 */ /* 0x002e220000000800 */
[----:B------:R-:W1:Y:S01]  /*2660*/  LDCU UR12, c[0x0][0x3bc] ;  /* 0x00007780ff0c77ac */ /* 0x000e620008000800 */
[----:B------:R-:W-:-:S06]  /*2670*/  ISETP.GT.AND P0, PT, R9, 0xfff, PT ;  /* 0x00000fff0900780c */ /* 0x000fcc0003f04270 */
[----:B------:R-:W2:Y:S01]  /*2680*/  LDC.64 R4, c[0x0][0x390] ;  /* 0x0000e400ff047b82 */ /* 0x000ea20000000a00 */
[----:B0-----:R-:W-:-:S05]  /*2690*/  IMAD R3, R3, UR10, R2 ;  /* 0x0000000a03037c24 */ /* 0x001fca000f8e0202 */
[----:B------:R-:W-:-:S05]  /*26a0*/  IADD3 R3, PT, PT, R3, 0x2, RZ ;  /* 0x0000000203037810 */ /* 0x000fca0007ffe0ff */
[----:B-1----:R-:W-:-:S04]  /*26b0*/  IMAD R3, R3, UR12, R12 ;  /* 0x0000000c03037c24 */ /* 0x002fc8000f8e020c */
[----:B--2---:R-:W-:Y:S01]  /*26c0*/  IMAD.WIDE R2, R3, 0x4, R4 ;  /* 0x0000000403027825 */ /* 0x004fe200078e0204 */
[----:B------:R-:W-:Y:S06]  /*26d0*/  @P0 BRA `(.L_x_44) ;  /* 0x0000000000880947 */ /* 0x000fec0003800000 */
[----:B------:R0:W5:Y:S01]  /*26e0*/  LDG.E R2, desc[UR8][R2.64] ;  /* 0x0000000802027981 */ /* 0x000162000c1e1900 */
[----:B------:R-:W1:Y:S01]  /*26f0*/  LDC R7, c[0x0][0x3cc] ;  /* 0x0000f300ff077b82 */ /* 0x000e620000000800 */
[----:B------:R-:W2:Y:S01]  /*2700*/  LDCU UR12, c[0x0][0x3d4] ;  /* 0x00007a80ff0c77ac */ /* 0x000ea20008000800 */
[----:B------:R-:W-:Y:S01]  /*2710*/  BSSY.RECONVERGENT B3, `(.L_x_45) ;  /* 0x000000f000037945 */ /* 0x000fe20003800200 */
[----:B--2---:R-:W-:Y:S01]  /*2720*/  FADD R14, R6, -UR12 ;  /* 0x8000000c060e7e21 */ /* 0x004fe20008000000 */
[----:B-1----:R-:W1:Y:S08]  /*2730*/  MUFU.RCP R0, R7 ;  /* 0x0000000700007308 */ /* 0x002e700000001000 */
        /* <DEDUP_REMOVED lines=12> */
.L_x_46:
[----:B------:R-:W-:Y:S05]  /*2800*/  BSYNC.RECONVERGENT B3 ;  /* 0x0000000000037941 */ /* 0x000fea0003800200 */
.L_x_45:
[----:B------:R-:W-:Y:S02]  /*2810*/  HFMA2 R3, -RZ, RZ, 0.96630859375, -0.0022525787353515625 ;  /* 0x3bbb989dff037431 */ /* 0x000fe400000001ff */
[----:B------:R-:W-:-:S03]  /*2820*/  IMAD.MOV.U32 R4, RZ, RZ, 0x437c0000 ;  /* 0x437c0000ff047424 */ /* 0x000fc600078e00ff */
        /* <DEDUP_REMOVED lines=13> */
.L_x_44:
[----:B------:R-:W-:Y:S05]  /*2900*/  BSYNC.RECONVERGENT B2 ;  /* 0x0000000000027941 */ /* 0x000fea0003800200 */
.L_x_35:
[----:B------:R-:W-:Y:S05]  /*2910*/  BRA.U UP1, `(.L_x_47) ;  /* 0xffffffe901ac7547 */ /* 0x000fea000b83ffff */
[----:B------:R-:W-:Y:S05]  /*2920*/  BRA.U UP0, `(.L_x_48) ;  /* 0xffffffe900887547 */ /* 0x000fea000b83ffff */
.L_x_3:
[----:B------:R-:W-:Y:S01]  /*2930*/  ISETP.GE.AND P0, PT, R9, 0x2, PT ;  /* 0x000000020900780c */ /* 0x000fe20003f06270 */
[----:B------:R-:W-:-:S12]  /*2940*/  BSSY.RECONVERGENT B0, `(.L_x_49) ;  /* 0x0000074000007945 */ /* 0x000fd80003800200 */
[----:B------:R-:W-:Y:S05]  /*2950*/  @!P0 BRA `(.L_x_50) ;  /* 0x0000000400c88947 */ /* 0x000fea0003800000 */
[----:B------:R-:W4:Y:S01]  /*2960*/  LDC.64 R26, c[0x0][0x3a0] ;  /* 0x0000e800ff1a7b82 */ /* 0x000f220000000a00 */
[----:B-12---:R-:W-:Y:S02]  /*2970*/  SHF.L.U32 R3, R18, 0xc, RZ ;  /* 0x0000000c12037819 */ /* 0x006fe400000006ff */
[C---:B---3--:R-:W-:Y:S02]  /*2980*/  IADD3 R4, PT, PT, R9.reuse, -0x1, RZ ;  /* 0xffffffff09047810 */ /* 0x048fe40007ffe0ff */
[----:B0-----:R-:W-:Y:S02]  /*2990*/  IADD3 R5, PT, PT, R9, -0x2, RZ ;  /* 0xfffffffe09057810 */ /* 0x001fe40007ffe0ff */
[----:B------:R-:W-:Y:S02]  /*29a0*/  MOV R6, RZ ;  /* 0x000000ff00067202 */ /* 0x000fe40000000f00 */
[----:B------:R-:W-:Y:S01]  /*29b0*/  MOV R7, R4 ;  /* 0x0000000400077202 */ /* 0x000fe20000000f00 */
[----:B----4-:R-:W-:-:S03]  /*29c0*/  IMAD.WIDE R26, R3, 0x8, R26 ;  /* 0x00000008031a7825 */ /* 0x010fc600078e021a */
[----:B------:R-:W-:-:S04]  /*29d0*/  IADD3 R0, P0, PT, R26, 0x14, RZ ;  /* 0x000000141a007810 */ /* 0x000fc80007f1e0ff */
[----:B------:R-:W-:-:S09]  /*29e0*/  IADD3.X R8, PT, PT, RZ, R27, RZ, P0, !PT ;  /* 0x0000001bff087210 */ /* 0x000fd200007fe4ff */
.L_x_60:
[----:B-1--4-:R-:W-:Y:S01]  /*29f0*/  IADD3 R2, PT, PT, R6, -R9, RZ ;  /* 0x8000000906027210 */ /* 0x012fe20007ffe0ff */
[----:B------:R-:W-:Y:S03]  /*2a00*/  BSSY.RECONVERGENT B1, `(.L_x_51) ;  /* 0x0000063000017945 */ /* 0x000fe60003800200 */
[----:B------:R-:W-:-:S13]  /*2a10*/  ISETP.GT.AND P0, PT, R2, -0x2, PT ;  /* 0xfffffffe0200780c */ /* 0x000fda0003f04270 */
[----:B0-----:R-:W-:Y:S05]  /*2a20*/  @P0 BRA `(.L_x_52) ;  /* 0x0000000400800947 */ /* 0x001fea0003800000 */
[----:B------:R-:W-:Y:S01]  /*2a30*/  IADD3 R2, PT, PT, R5, -R6, RZ ;  /* 0x8000000605027210 */ /* 0x000fe20007ffe0ff */
[----:B------:R-:W-:Y:S01]  /*2a40*/  BSSY.RECONVERGENT B2, `(.L_x_53) ;  /* 0x0000036000027945 */ /* 0x000fe20003800200 */
[----:B------:R-:W-:Y:S01]  /*2a50*/  LOP3.LUT R16, R7, 0x3, RZ, 0xc0, !PT ;  /* 0x0000000307107812 */ /* 0x000fe200078ec0ff */
[----:B------:R-:W-:Y:S01]  /*2a60*/  IMAD.MOV.U32 R11, RZ, RZ, RZ ;  /* 0x000000ffff0b7224 */ /* 0x000fe200078e00ff */
[----:B------:R-:W-:Y:S02]  /*2a70*/  ISETP.GE.U32.AND P1, PT, R2, 0x3, PT ;  /* 0x000000030200780c */ /* 0x000fe40003f26070 */
[----:B------:R-:W-:-:S11]  /*2a80*/  ISETP.NE.AND P0, PT, R16, RZ, PT ;  /* 0x000000ff1000720c */ /* 0x000fd60003f05270 */
[----:B------:R-:W-:Y:S05]  /*2a90*/  @!P1 BRA `(.L_x_54) ;  /* 0x0000000000c09947 */ /* 0x000fea0003800000 */
[----:B------:R0:W5:Y:S01]  /*2aa0*/  LDG.E R13, desc[UR8][R26.64] ;  /* 0x000000081a0d7981 */ /* 0x000162000c1e1900 */
[----:B------:R-:W-:Y:S02]  /*2ab0*/  LOP3.LUT R11, R7, 0xfffffffc, RZ, 0xc0, !PT ;  /* 0xfffffffc070b7812 */ /* 0x000fe400078ec0ff */
[----:B------:R-:W-:Y:S02]  /*2ac0*/  MOV R17, R0 ;  /* 0x0000000000117202 */ /* 0x000fe40000000f00 */
[----:B------:R-:W-:Y:S02]  /*2ad0*/  MOV R20, R8 ;  /* 0x0000000800147202 */ /* 0x000fe40000000f00 */
[----:B------:R-:W-:-:S07]  /*2ae0*/  IADD3 R12, PT, PT, -R11, RZ, RZ ;  /* 0x000000ff0b0c7210 */ /* 0x000fce0007ffe1ff */
.L_x_55:
[----:B-1----:R-:W-:Y:S02]  /*2af0*/  MOV R2, R17 ;  /* 0x0000001100027202 */ /* 0x002fe40000000f00 */
[----:B------:R-:W-:-:S05]  /*2b00*/  MOV R3, R20 ;  /* 0x0000001400037202 */ /* 0x000fca0000000f00 */
[----:B------:R-:W2:Y:S04]  /*2b10*/  LDG.E R17, desc[UR8][R2.64+-0xc] ;  /* 0xfffff40802117981 */ /* 0x000ea8000c1e1900 */
[----:B------:R-:W3:Y:S04]  /*2b20*/  LDG.E R14, desc[UR8][R2.64+-0x4] ;  /* 0xfffffc08020e7981 */ /* 0x000ee8000c1e1900 */
[----:B------:R-:W4:Y:S01]  /*2b30*/  LDG.E R15, desc[UR8][R2.64+0x4] ;  /* 0x00000408020f7981 */ /* 0x000f22000c1e1900 */
[----:B--2--5:R-:W-:-:S13]  /*2b40*/  FSETP.GT.AND P2, PT, R13, R17, PT ;  /* 0x000000110d00720b */ /* 0x024fda0003f44000 */
[----:B------:R-:W2:Y:S04]  /*2b50*/  @P2 LDG.E R19, desc[UR8][R2.64+-0x10] ;  /* 0xfffff00802132981 */ /* 0x000ea8000c1e1900 */
[----:B------:R1:W-:Y:S04]  /*2b60*/  @P2 STG.E desc[UR8][R2.64+-0x14], R17 ;  /* 0xffffec1102002986 */ /* 0x0003e8000c101908 */
[----:B------:R-:W4:Y:S01]  /*2b70*/  @P2 LDG.E R21, desc[UR8][R2.64+-0x8] ;  /* 0xfffff80802152981 */ /* 0x000f22000c1e1900 */
[----:B-1----:R-:W-:-:S04]  /*2b80*/  @P2 MOV R17, R13 ;  /* 0x0000000d00112202 */ /* 0x002fc80000000f00 */
[----:B---3--:R-:W-:Y:S01]  /*2b90*/  FSETP.GT.AND P3, PT, R17, R14, PT ;  /* 0x0000000e1100720b */ /* 0x008fe20003f64000 */
[----:B------:R1:W-:Y:S04]  /*2ba0*/  @P2 STG.E desc[UR8][R2.64+-0xc], R13 ;  /* 0xfffff40d02002986 */ /* 0x0003e8000c101908 */
[----:B--2---:R-:W-:Y:S08]  /*2bb0*/  @P2 STG.E desc[UR8][R2.64+-0x8], R19 ;  /* 0xfffff81302002986 */ /* 0x004ff0000c101908 */
[----:B------:R-:W2:Y:S04]  /*2bc0*/  @P3 LDG.E R29, desc[UR8][R2.64+-0x8] ;  /* 0xfffff808021d3981 */ /* 0x000ea8000c1e1900 */
[----:B------:R3:W-:Y:S04]  /*2bd0*/  @P3 STG.E desc[UR8][R2.64+-0xc], R14 ;  /* 0xfffff40e02003986 */ /* 0x0007e8000c101908 */
[----:B-1----:R-:W2:Y:S04]  /*2be0*/  LDG.E R13, desc[UR8][R2.64+0xc] ;  /* 0x00000c08020d7981 */ /* 0x002ea8000c1e1900 */
[----:B------:R-:W2:Y:S01]  /*2bf0*/  @P3 LDG.E R23, desc[UR8][R2.64] ;  /* 0x0000000802173981 */ /* 0x000ea2000c1e1900 */
[----:B---3--:R-:W-:-:S04]  /*2c00*/  @P3 MOV R14, R17 ;  /* 0x00000011000e3202 */ /* 0x008fc80000000f00 */
[----:B----4-:R-:W-:Y:S01]  /*2c10*/  FSETP.GT.AND P4, PT, R14, R15, PT ;  /* 0x0000000f0e00720b */ /* 0x010fe20003f84000 */
[----:B------:R-:W-:Y:S04]  /*2c20*/  @P3 STG.E desc[UR8][R2.64+-0x4], R17 ;  /* 0xfffffc1102003986 */ /* 0x000fe8000c101908 */
[----:B--2---:R-:W-:Y:S08]  /*2c30*/  @P3 STG.E desc[UR8][R2.64], R29 ;  /* 0x0000001d02003986 */ /* 0x004ff0000c101908 */
[----:B------:R-:W2:Y:S04]  /*2c40*/  @P4 LDG.E R31, desc[UR8][R2.64] ;  /* 0x00000008021f4981 */ /* 0x000ea8000c1e1900 */
[----:B------:R1:W-:Y:S04]  /*2c50*/  @P4 STG.E desc[UR8][R2.64+-0x4], R15 ;  /* 0xfffffc0f02004986 */ /* 0x0003e8000c101908 */
[----:B------:R-:W3:Y:S01]  /*2c60*/  @P4 LDG.E R19, desc[UR8][R2.64+0x8] ;  /* 0x0000080802134981 */ /* 0x000ee2000c1e1900 */
[----:B-1----:R-:W-:-:S04]  /*2c70*/  @P4 MOV R15, R14 ;  /* 0x0000000e000f4202 */ /* 0x002fc80000000f00 */
[----:B------:R-:W-:-:S13]  /*2c80*/  FSETP.GT.AND P1, PT, R15, R13, PT ;  /* 0x0000000d0f00720b */ /* 0x000fda0003f24000 */
[----:B------:R-:W4:Y:S04]  /*2c90*/  @P1 LDG.E R25, desc[UR8][R2.64+0x10] ;  /* 0x0000100802191981 */ /* 0x000f28000c1e1900 */
[----:B--2---:R-:W-:Y:S04]  /*2ca0*/  @P4 STG.E desc[UR8][R2.64+0x8], R31 ;  /* 0x0000081f02004986 */ /* 0x004fe8000c101908 */
[----:B------:R-:W2:Y:S01]  /*2cb0*/  @P1 LDG.E R33, desc[UR8][R2.64+0x8] ;  /* 0x0000080802211981 */ /* 0x000ea2000c1e1900 */
[----:B------:R-:W-:-:S03]  /*2cc0*/  IADD3 R12, PT, PT, R12, 0x4, RZ ;  /* 0x000000040c0c7810 */ /* 0x000fc60007ffe0ff */
[----:B---3--:R-:W-:Y:S04]  /*2cd0*/  @P4 STG.E desc[UR8][R2.64], R19 ;  /* 0x0000001302004986 */ /* 0x008fe8000c101908 */
[----:B------:R-:W-:Y:S04]  /*2ce0*/  @P1 STG.E desc[UR8][R2.64+0xc], R15 ;  /* 0x00000c0f02001986 */ /* 0x000fe8000c101908 */
[----:B------:R-:W-:Y:S01]  /*2cf0*/  @P3 STG.E desc[UR8][R2.64+-0x8], R23 ;  /* 0xfffff81702003986 */ /* 0x000fe2000c101908 */
[----:B------:R-:W-:-:S03]  /*2d00*/  ISETP.NE.AND P3, PT, R12, RZ, PT ;  /* 0x000000ff0c00720c */ /* 0x000fc60003f65270 */
[----:B----4-:R-:W-:Y:S04]  /*2d10*/  @P1 STG.E desc[UR8][R2.64+0x8], R25 ;  /* 0x0000081902001986 */ /* 0x010fe8000c101908 */
[----:B------:R-:W-:Y:S01]  /*2d20*/  @P2 STG.E desc[UR8][R2.64+-0x10], R21 ;  /* 0xfffff01502002986 */ /* 0x000fe2000c101908 */
[----:B------:R-:W-:-:S03]  /*2d30*/  IADD3 R17, P2, PT, R2, 0x20, RZ ;  /* 0x0000002002117810 */ /* 0x000fc60007f5e0ff */
[----:B------:R-:W-:Y:S01]  /*2d40*/  @P4 STG.E desc[UR8][R2.64+0x4], R14 ;  /* 0x0000040e02004986 */ /* 0x000fe2000c101908 */
[----:B------:R-:W-:-:S03]  /*2d50*/  IADD3.X R20, PT, PT, RZ, R3, RZ, P2, !PT ;  /* 0x00000003ff147210 */ /* 0x000fc600017fe4ff */
[----:B------:R1:W-:Y:S02]  /*2d60*/  @P1 STG.E desc[UR8][R2.64+0x4], R13 ;  /* 0x0000040d02001986 */ /* 0x0003e4000c101908 */
[----:B-1----:R-:W-:Y:S02]  /*2d70*/  @P1 IMAD.MOV.U32 R13, RZ, RZ, R15 ;  /* 0x000000ffff0d1224 */ /* 0x002fe400078e000f */
[----:B--2---:R1:W-:Y:S01]  /*2d80*/  @P1 STG.E desc[UR8][R2.64+0x10], R33 ;  /* 0x0000102102001986 */ /* 0x0043e2000c101908 */
[----:B------:R-:W-:Y:S05]  /*2d90*/  @P3 BRA `(.L_x_55) ;  /* 0xfffffffc00543947 */ /* 0x000fea000383ffff */
.L_x_54:
[----:B------:R-:W-:Y:S05]  /*2da0*/  BSYNC.RECONVERGENT B2 ;  /* 0x0000000000027941 */ /* 0x000fea0003800200 */
.L_x_53:
[----:B------:R-:W-:Y:S05]  /*2db0*/  @!P0 BRA `(.L_x_52) ;  /* 0x00000000009c8947 */ /* 0x000fea0003800000 */
[----:B-1----:R-:W-:-:S05]  /*2dc0*/  IMAD.WIDE.U32 R2, R11, 0x8, R26 ;  /* 0x000000080b027825 */ /* 0x002fca00078e001a */
[----:B------:R-:W2:Y:S04]  /*2dd0*/  LDG.E R12, desc[UR8][R2.64] ;  /* 0x00000008020c7981 */ /* 0x000ea8000c1e1900 */
[----:B------:R-:W2:Y:S01]  /*2de0*/  LDG.E R11, desc[UR8][R2.64+0x8] ;  /* 0x00000808020b7981 */ /* 0x000ea2000c1e1900 */
[----:B------:R-:W-:Y:S01]  /*2df0*/  BSSY.RECONVERGENT B2, `(.L_x_56) ;  /* 0x000000b000027945 */ /* 0x000fe20003800200 */
[----:B------:R-:W-:Y:S02]  /*2e00*/  ISETP.NE.AND P1, PT, R16, 0x1, PT ;  /* 0x000000011000780c */ /* 0x000fe40003f25270 */
[----:B--2---:R-:W-:-:S13]  /*2e10*/  FSETP.GT.AND P0, PT, R12, R11, PT ;  /* 0x0000000b0c00720b */ /* 0x004fda0003f04000 */
[----:B------:R-:W-:Y:S05]  /*2e20*/  @!P0 BRA `(.L_x_57) ;  /* 0x00000000001c8947 */ /* 0x000fea0003800000 */
[----:B------:R-:W2:Y:S04]  /*2e30*/  LDG.E R15, desc[UR8][R2.64+0xc] ;  /* 0x00000c08020f7981 */ /* 0x000ea8000c1e1900 */
[----:B------:R-:W3:Y:S04]  /*2e40*/  LDG.E R13, desc[UR8][R2.64+0x4] ;  /* 0x00000408020d7981 */ /* 0x000ee8000c1e1900 */
[----:B------:R-:W-:Y:S04]  /*2e50*/  STG.E desc[UR8][R2.64+0x8], R12 ;  /* 0x0000080c02007986 */ /* 0x000fe8000c101908 */
[----:B------:R1:W-:Y:S02]  /*2e60*/  STG.E desc[UR8][R2.64], R11 ;  /* 0x0000000b02007986 */ /* 0x0003e4000c101908 */
[----:B-1----:R-:W-:-:S02]  /*2e70*/  MOV R11, R12 ;  /* 0x0000000c000b7202 */ /* 0x002fc40000000f00 */
[----:B--2---:R1:W-:Y:S04]  /*2e80*/  STG.E desc[UR8][R2.64+0x4], R15 ;  /* 0x0000040f02007986 */ /* 0x0043e8000c101908 */
[----:B---3--:R1:W-:Y:S02]  /*2e90*/  STG.E desc[UR8][R2.64+0xc], R13 ;  /* 0x00000c0d02007986 */ /* 0x0083e4000c101908 */
.L_x_57:
[----:B------:R-:W-:Y:S05]  /*2ea0*/  BSYNC.RECONVERGENT B2 ;  /* 0x0000000000027941 */ /* 0x000fea0003800200 */
.L_x_56:
[----:B------:R-:W-:Y:S05]  /*2eb0*/  @!P1 BRA `(.L_x_52) ;  /* 0x00000000005c9947 */ /* 0x000fea0003800000 */
[----:B-1----:R-:W2:Y:S01]  /*2ec0*/  LDG.E R13, desc[UR8][R2.64+0x10] ;  /* 0x00001008020d7981 */ /* 0x002ea2000c1e1900 */
        /* <DEDUP_REMOVED lines=11> */
.L_x_59:
[----:B------:R-:W-:Y:S05]  /*2f80*/  BSYNC.RECONVERGENT B2 ;  /* 0x0000000000027941 */ /* 0x000fea0003800200 */
.L_x_58:
[----:B------:R-:W-:Y:S05]  /*2f90*/  @!P1 BRA `(.L_x_52) ;  /* 0x0000000000249947 */ /* 0x000fea0003800000 */
[----:B------:R-:W2:Y:S02]  /*2fa0*/  LDG.E R12, desc[UR8][R2.64+0x18] ;  /* 0x00001808020c7981 */ /* 0x000ea4000c1e1900 */
[----:B--2---:R-:W-:-:S13]  /*2fb0*/  FSETP.GT.AND P0, PT, R13, R12, PT ;  /* 0x0000000c0d00720b */ /* 0x004fda0003f04000 */
[----:B------:R-:W-:Y:S05]  /*2fc0*/  @!P0 BRA `(.L_x_52) ;  /* 0x0000000000188947 */ /* 0x000fea0003800000 */
[----:B------:R-:W2:Y:S04]  /*2fd0*/  LDG.E R11, desc[UR8][R2.64+0x1c] ;  /* 0x00001c08020b7981 */ /* 0x000ea8000c1e1900 */
[----:B-1----:R-:W3:Y:S04]  /*2fe0*/  LDG.E R15, desc[UR8][R2.64+0x14] ;  /* 0x00001408020f7981 */ /* 0x002ee8000c1e1900 */
[----:B------:R4:W-:Y:S04]  /*2ff0*/  STG.E desc[UR8][R2.64+0x10], R12 ;  /* 0x0000100c02007986 */ /* 0x0009e8000c101908 */
[----:B------:R4:W-:Y:S04]  /*3000*/  STG.E desc[UR8][R2.64+0x18], R13 ;  /* 0x0000180d02007986 */ /* 0x0009e8000c101908 */
[----:B--2---:R4:W-:Y:S04]  /*3010*/  STG.E desc[UR8][R2.64+0x14], R11 ;  /* 0x0000140b02007986 */ /* 0x0049e8000c101908 */
[----:B---3--:R4:W-:Y:S02]  /*3020*/  STG.E desc[UR8][R2.64+0x1c], R15 ;  /* 0x00001c0f02007986 */ /* 0x0089e4000c101908 */
.L_x_52:
[----:B------:R-:W-:Y:S05]  /*3030*/  BSYNC.RECONVERGENT B1 ;  /* 0x0000000000017941 */ /* 0x000fea0003800200 */
.L_x_51:
[----:B------:R-:W-:Y:S02]  /*3040*/  IADD3 R6, PT, PT, R6, 0x1, RZ ;  /* 0x0000000106067810 */ /* 0x000fe40007ffe0ff */
[----:B------:R-:W-:Y:S02]  /*3050*/  IADD3 R7, PT, PT, R7, -0x1, RZ ;  /* 0xffffffff07077810 */ /* 0x000fe40007ffe0ff */
[----:B------:R-:W-:-:S13]  /*3060*/  ISETP.NE.AND P0, PT, R6, R4, PT ;  /* 0x000000040600720c */ /* 0x000fda0003f05270 */
[----:B------:R-:W-:Y:S05]  /*3070*/  @P0 BRA `(.L_x_60) ;  /* 0xfffffff8005c0947 */ /* 0x000fea000383ffff */
.L_x_50:
[----:B---3--:R-:W-:Y:S05]  /*3080*/  BSYNC.RECONVERGENT B0 ;  /* 0x0000000000007941 */ /* 0x008fea0003800200 */
.L_x_49:
[----:B------:R-:W3:Y:S01]  /*3090*/  LDCU UR4, c[0x0][0x3d0] ;  /* 0x00007a00ff0477ac */ /* 0x000ee20008000800 */
[----:B0-2---:R-:W-:Y:S01]  /*30a0*/  HFMA2 R6, -RZ, RZ, 6.109375, 1 ;  /* 0x461c3c00ff067431 */ /* 0x005fe200000001ff */
[----:B---3--:R-:W0:Y:S01]  /*30b0*/  F2I.CEIL.NTZ R0, UR4 ;  /* 0x0000000400007d05 */ /* 0x008e22000820b100 */
[----:B------:R-:W-:-:S04]  /*30c0*/  FSETP.LT.AND P0, PT, RZ, UR4, PT ;  /* 0x00000004ff007c0b */ /* 0x000fc8000bf01000 */
[----:B0-----:R-:W-:-:S04]  /*30d0*/  SEL R7, R0, RZ, P0 ;  /* 0x000000ff00077207 */ /* 0x001fc80000000000 */
[----:B------:R-:W-:-:S13]  /*30e0*/  ISETP.GT.AND P0, PT, R7, 0x4f, PT ;  /* 0x0000004f0700780c */ /* 0x000fda0003f04270 */
[----:B------:R-:W-:Y:S05]  /*30f0*/  @P0 BRA `(.L_x_61) ;  /* 0x0000000000e80947 */ /* 0x000fea0003800000 */
[----:B------:R-:W-:Y:S01]  /*3100*/  BSSY.RECONVERGENT B2, `(.L_x_61) ;  /* 0x0000039000027945 */ /* 0x000fe20003800200 */
[----:B-1----:R-:W-:-:S07]  /*3110*/  CS2R R4, SRZ ;  /* 0x0000000000047805 */ /* 0x002fce000001ff00 */
.L_x_68:
[----:B------:R-:W-:Y:S01]  /*3120*/  ISETP.GE.AND P0, PT, R4, R9, PT ;  /* 0x000000090400720c */ /* 0x000fe20003f06270 */
[----:B------:R-:W-:Y:S01]  /*3130*/  BSSY.RECONVERGENT B0, `(.L_x_62) ;  /* 0x000000d000007945 */ /* 0x000fe20003800200 */
[----:B------:R-:W-:-:S11]  /*3140*/  I2FP.F32.S32 R6, R7 ;  /* 0x0000000700067245 */ /* 0x000fd60000201400 */
[----:B------:R-:W-:Y:S05]  /*3150*/  @P0 BRA `(.L_x_63) ;  /* 0x0000000000280947 */ /* 0x000fea0003800000 */
.L_x_64:
[----:B----4-:R-:W-:-:S05]  /*3160*/  IMAD.WIDE R2, R4, 0x8, R26 ;  /* 0x0000000804027825 */ /* 0x010fca00078e021a */
[----:B------:R-:W2:Y:S02]  /*3170*/  LDG.E R11, desc[UR8][R2.64] ;  /* 0x00000008020b7981 */ /* 0x000ea4000c1e1900 */
[----:B--2---:R-:W-:-:S13]  /*3180*/  FSETP.GTU.AND P0, PT, R11, R6, PT ;  /* 0x000000060b00720b */ /* 0x004fda0003f0c000 */
[----:B------:R-:W-:Y:S05]  /*3190*/  @P0 BRA `(.L_x_63) ;  /* 0x0000000000180947 */ /* 0x000fea0003800000 */
[----:B------:R-:W2:Y:S01]  /*31a0*/  LDG.E R2, desc[UR8][R2.64+0x4] ;  /* 0x0000040802027981 */ /* 0x000ea2000c1e1900 */
[----:B------:R-:W-:-:S04]  /*31b0*/  IADD3 R4, PT, PT, R4, 0x1, RZ ;  /* 0x0000000104047810 */ /* 0x000fc80007ffe0ff */
[----:B------:R-:W-:Y:S01]  /*31c0*/  ISETP.NE.AND P0, PT, R4, R9, PT ;  /* 0x000000090400720c */ /* 0x000fe20003f05270 */
[----:B--2---:R-:W-:-:S12]  /*31d0*/  FADD R5, R5, R2 ;  /* 0x0000000205057221 */ /* 0x004fd80000000000 */
[----:B------:R-:W-:Y:S05]  /*31e0*/  @P0 BRA `(.L_x_64) ;  /* 0xfffffffc00dc0947 */ /* 0x000fea000383ffff */
[----:B------:R-:W-:-:S07]  /*31f0*/  MOV R4, R9 ;  /* 0x0000000900047202 */ /* 0x000fce0000000f00 */
.L_x_63:
[----:B------:R-:W-:Y:S05]  /*3200*/  BSYNC.RECONVERGENT B0 ;  /* 0x0000000000007941 */ /* 0x000fea0003800200 */
.L_x_62:
[----:B----4-:R-:W0:Y:S01]  /*3210*/  LDC R13, c[0x0][0x3c8] ;  /* 0x0000f200ff0d7b82 */ /* 0x010e220000000800 */
[----:B------:R-:W1:Y:S01]  /*3220*/  LDCU UR4, c[0x0][0x3d0] ;  /* 0x00007a00ff0477ac */ /* 0x000e620008000800 */
[----:B------:R-:W-:Y:S01]  /*3230*/  BSSY.RECONVERGENT B3, `(.L_x_65) ;  /* 0x0000011000037945 */ /* 0x000fe20003800200 */
[----:B-1----:R-:W-:Y:S01]  /*3240*/  FADD R0, R6, -UR4 ;  /* 0x8000000406007e21 */ /* 0x002fe20008000000 */
[----:B0-----:R-:W0:Y:S08]  /*3250*/  MUFU.RCP R2, R13 ;  /* 0x0000000d00027308 */ /* 0x001e300000001000 */
[----:B------:R-:W1:Y:S01]  /*3260*/  FCHK P0, -R0, R13 ;  /* 0x0000000d00007302 */ /* 0x000e620000000100 */
[----:B0-----:R-:W-:-:S04]  /*3270*/  FFMA R3, R2, -R13, 1 ;  /* 0x3f80000002037423 */ /* 0x001fc8000000080d */
[----:B------:R-:W-:Y:S01]  /*3280*/  FFMA R3, R2, R3, R2 ;  /* 0x0000000302037223 */ /* 0x000fe20000000002 */
[----:B-----5:R-:W-:-:S03]  /*3290*/  FADD R2, R10, R5 ;  /* 0x000000050a027221 */ /* 0x020fc60000000000 */
[----:B------:R-:W-:-:S04]  /*32a0*/  FFMA R8, -R0, R3, RZ ;  /* 0x0000000300087223 */ /* 0x000fc800000001ff */
[----:B------:R-:W-:-:S04]  /*32b0*/  FFMA R11, R8, -R13, -R0 ;  /* 0x8000000d080b7223 */ /* 0x000fc80000000800 */
[----:B------:R-:W-:Y:S01]  /*32c0*/  FFMA R3, R3, R11, R8 ;  /* 0x0000000b03037223 */ /* 0x000fe20000000008 */
[----:B-1----:R-:W-:Y:S06]  /*32d0*/  @!P0 BRA `(.L_x_66) ;  /* 0x0000000000188947 */ /* 0x002fec0003800000 */
[----:B------:R-:W0:Y:S01]  /*32e0*/  LDCU UR4, c[0x0][0x3c8] ;  /* 0x00007900ff0477ac */ /* 0x000e220008000800 */
[----:B------:R-:W-:Y:S01]  /*32f0*/  FADD R0, -R0, -RZ ;  /* 0x800000ff00007221 */ /* 0x000fe20000000100 */
[----:B------:R-:W-:Y:S02]  /*3300*/  MOV R20, 0x3330 ;  /* 0x0000333000147802 */ /* 0x000fe40000000f00 */
[----:B0-----:R-:W-:-:S07]  /*3310*/  MOV R3, UR4 ;  /* 0x0000000400037c02 */ /* 0x001fce0008000f00 */
[----:B------:R-:W-:Y:S05]  /*3320*/  CALL.REL.NOINC `($__internal_0_$__cuda_sm3x_div_rn_noftz_f32_slowpath) ;  /* 0x00000000006c7944 */ /* 0x000fea0003c00000 */
[----:B------:R-:W-:-:S07]  /*3330*/  MOV R3, R0 ;  /* 0x0000000000037202 */ /* 0x000fce0000000f00 */
.L_x_66:
[----:B------:R-:W-:Y:S05]  /*3340*/  BSYNC.RECONVERGENT B3 ;  /* 0x0000000000037941 */ /* 0x000fea0003800200 */
.L_x_65:
[----:B------:R-:W-:Y:S02]  /*3350*/  HFMA2 R0, -RZ, RZ, 0.96630859375, -0.0022525787353515625 ;  /* 0x3bbb989dff007431 */ /* 0x000fe400000001ff */
[----:B------:R-:W-:Y:S01]  /*3360*/  IMAD.MOV.U32 R11, RZ, RZ, 0x437c0000 ;  /* 0x437c0000ff0b7424 */ /* 0x000fe200078e00ff */
[----:B------:R-:W-:Y:S01]  /*3370*/  UMOV UR4, 0x88e368f1 ;  /* 0x88e368f100047882 */ /* 0x000fe20000000000 */
[----:B------:R-:W-:Y:S01]  /*3380*/  UMOV UR5, 0x3ee4f8b5 ;  /* 0x3ee4f8b500057882 */ /* 0x000fe20000000000 */
[----:B------:R-:W-:-:S04]  /*3390*/  FFMA.SAT R0, R3, R0, 0.5 ;  /* 0x3f00000003007423 */ /* 0x000fc80000002000 */
[----:B------:R-:W-:-:S04]  /*33a0*/  FFMA.RM R0, R0, R11, 12582913 ;  /* 0x4b40000100007423 */ /* 0x000fc8000000400b */
[C---:B------:R-:W-:Y:S01]  /*33b0*/  FADD R8, R0.reuse, -12583039 ;  /* 0xcb40007f00087421 */ /* 0x040fe20000000000 */
[----:B------:R-:W-:-:S03]  /*33c0*/  SHF.L.U32 R0, R0, 0x17, RZ ;  /* 0x0000001700007819 */ /* 0x000fc600000006ff */
[----:B------:R-:W-:-:S04]  /*33d0*/  FFMA R8, R3, 1.4426950216293334961, -R8 ;  /* 0x3fb8aa3b03087823 */ /* 0x000fc80000000808 */
[----:B------:R-:W-:-:S04]  /*33e0*/  FFMA R8, R3, 1.925963033500011079e-08, R8 ;  /* 0x32a5706003087823 */ /* 0x000fc80000000008 */
[----:B------:R-:W0:Y:S02]  /*33f0*/  MUFU.EX2 R3, R8 ;  /* 0x0000000800037308 */ /* 0x000e240000000800 */
[----:B0-----:R-:W-:-:S06]  /*3400*/  FMUL R3, R0, R3 ;  /* 0x0000000300037220 */ /* 0x001fcc0000400000 */
[----:B------:R-:W0:Y:S02]  /*3410*/  F2F.F64.F32 R12, R3 ;  /* 0x00000003000c7310 */ /* 0x000e240000201800 */
[----:B0-----:R-:W-:-:S06]  /*3420*/  DSETP.GE.AND P0, PT, R12, UR4, PT ;  /* 0x000000040c007e2a */ /* 0x001fcc000bf06000 */
[----:B------:R-:W-:-:S13]  /*3430*/  FSETP.LTU.OR P0, PT, R2, R3, !P0 ;  /* 0x000000030200720b */ /* 0x000fda0004709400 */
[----:B------:R-:W-:Y:S05]  /*3440*/  @!P0 BRA `(.L_x_67) ;  /* 0x0000000000108947 */ /* 0x000fea0003800000 */
[----:B------:R-:W-:-:S04]  /*3450*/  IADD3 R7, PT, PT, R7, 0x1, RZ ;  /* 0x0000000107077810 */ /* 0x000fc80007ffe0ff */
[----:B------:R-:W-:-:S13]  /*3460*/  ISETP.NE.AND P0, PT, R7, 0x50, PT ;  /* 0x000000500700780c */ /* 0x000fda0003f05270 */
[----:B------:R-:W-:Y:S05]  /*3470*/  @P0 BRA `(.L_x_68) ;  /* 0xfffffffc00280947 */ /* 0x000fea000383ffff */
[----:B------:R-:W-:-:S07]  /*3480*/  MOV R6, 0x461c3c00 ;  /* 0x461c3c0000067802 */ /* 0x000fce0000000f00 */
.L_x_67:
[----:B------:R-:W-:Y:S05]  /*3490*/  BSYNC.RECONVERGENT B2 ;  /* 0x0000000000027941 */ /* 0x000fea0003800200 */
.L_x_61:
[----:B-1--4-:R-:W0:Y:S02]  /*34a0*/  LDC.64 R2, c[0x0][0x388] ;  /* 0x0000e200ff027b82 */ /* 0x012e240000000a00 */
[----:B0-----:R-:W-:-:S05]  /*34b0*/  IMAD.WIDE R18, R18, 0x4, R2 ;  /* 0x0000000412127825 */ /* 0x001fca00078e0202 */
[----:B------:R-:W-:Y:S01]  /*34c0*/  STG.E desc[UR8][R18.64], R6 ;  /* 0x0000000612007986 */ /* 0x000fe2000c101908 */
[----:B------:R-:W-:Y:S05]  /*34d0*/  EXIT ;  /* 0x000000000000794d */ /* 0x000fea0003800000 */
        .weak           $__internal_0_$__cuda_sm3x_div_rn_noftz_f32_slowpath
        .type           $__internal_0_$__cuda_sm3x_div_rn_noftz_f32_slowpath,@function
        .size           $__internal_0_$__cuda_sm3x_div_rn_noftz_f32_slowpath,(.L_x_82 - $__internal_0_$__cuda_sm3x_div_rn_noftz_f32_slowpath)
$__internal_0_$__cuda_sm3x_div_rn_noftz_f32_slowpath:
[----:B------:R-:W-:Y:S01]  /*34e0*/  SHF.R.U32.HI R19, RZ, 0x17, R3 ;  /* 0x00000017ff137819 */ /* 0x000fe20000011603 */
[----:B------:R-:W-:Y:S01]  /*34f0*/  BSSY.RECONVERGENT B0, `(.L_x_69) ;  /* 0x0000064000007945 */ /* 0x000fe20003800200 */
[----:B------:R-:W-:Y:S02]  /*3500*/  SHF.R.U32.HI R22, RZ, 0x17, R0 ;  /* 0x00000017ff167819 */ /* 0x000fe40000011600 */
[----:B------:R-:W-:Y:S02]  /*3510*/  LOP3.LUT R19, R19, 0xff, RZ, 0xc0, !PT ;  /* 0x000000ff13137812 */ /* 0x000fe400078ec0ff */
[----:B------:R-:W-:Y:S02]  /*3520*/  LOP3.LUT R22, R22, 0xff, RZ, 0xc0, !PT ;  /* 0x000000ff16167812 */ /* 0x000fe400078ec0ff */
[----:B------:R-:W-:Y:S02]  /*3530*/  IADD3 R21, PT, PT, R19, -0x1, RZ ;  /* 0xffffffff13157810 */ /* 0x000fe40007ffe0ff */
[----:B------:R-:W-:-:S02]  /*3540*/  IADD3 R25, PT, PT, R22, -0x1, RZ ;  /* 0xffffffff16197810 */ /* 0x000fc40007ffe0ff */
[----:B------:R-:W-:-:S04]  /*3550*/  ISETP.GT.U32.AND P0, PT, R21, 0xfd, PT ;  /* 0x000000fd1500780c */ /* 0x000fc80003f04070 */
[----:B------:R-:W-:-:S13]  /*3560*/  ISETP.GT.U32.OR P0, PT, R25, 0xfd, P0 ;  /* 0x000000fd1900780c */ /* 0x000fda0000704470 */
[----:B------:R-:W-:Y:S01]  /*3570*/  @!P0 MOV R25, RZ ;  /* 0x000000ff00198202 */ /* 0x000fe20000000f00 */
[----:B------:R-:W-:Y:S06]  /*3580*/  @!P0 BRA `(.L_x_70) ;  /* 0x0000000000608947 */ /* 0x000fec0003800000 */
[----:B------:R-:W-:Y:S02]  /*3590*/  FSETP.GTU.FTZ.AND P0, PT, |R0|, +INF , PT ;  /* 0x7f8000000000780b */ /* 0x000fe40003f1c200 */
[----:B------:R-:W-:-:S04]  /*35a0*/  FSETP.GTU.FTZ.AND P1, PT, |R3|, +INF , PT ;  /* 0x7f8000000300780b */ /* 0x000fc80003f3c200 */
[----:B------:R-:W-:-:S13]  /*35b0*/  PLOP3.LUT P0, PT, P0, P1, PT, 0xf8, 0x8f ;  /* 0x00000000008f781c */ /* 0x000fda0000703f70 */
[----:B------:R-:W-:Y:S05]  /*35c0*/  @P0 BRA `(.L_x_71) ;  /* 0x0000000400540947 */ /* 0x000fea0003800000 */
[----:B------:R-:W-:-:S13]  /*35d0*/  LOP3.LUT P0, RZ, R3, 0x7fffffff, R0, 0xc8, !PT ;  /* 0x7fffffff03ff7812 */ /* 0x000fda000780c800 */
[----:B------:R-:W-:Y:S05]  /*35e0*/  @!P0 BRA `(.L_x_72) ;  /* 0x0000000400448947 */ /* 0x000fea0003800000 */
[C---:B------:R-:W-:Y:S02]  /*35f0*/  FSETP.NEU.FTZ.AND P1, PT, |R0|.reuse, +INF , PT ;  /* 0x7f8000000000780b */ /* 0x040fe40003f3d200 */
[----:B------:R-:W-:Y:S02]  /*3600*/  FSETP.NEU.FTZ.AND P2, PT, |R3|, +INF , PT ;  /* 0x7f8000000300780b */ /* 0x000fe40003f5d200 */
[----:B------:R-:W-:-:S11]  /*3610*/  FSETP.NEU.FTZ.AND P0, PT, |R0|, +INF , PT ;  /* 0x7f8000000000780b */ /* 0x000fd60003f1d200 */
[----:B------:R-:W-:Y:S05]  /*3620*/  @!P2 BRA !P1, `(.L_x_72) ;  /* 0x000000040034a947 */ /* 0x000fea0004800000 */
[----:B------:R-:W-:-:S04]  /*3630*/  LOP3.LUT P1, RZ, R0, 0x7fffffff, RZ, 0xc0, !PT ;  /* 0x7fffffff00ff7812 */ /* 0x000fc8000782c0ff */
[----:B------:R-:W-:-:S13]  /*3640*/  PLOP3.LUT P1, PT, P2, P1, PT, 0x2f, 0xf2 ;  /* 0x0000000000f2781c */ /* 0x000fda0001722577 */
[----:B------:R-:W-:Y:S05]  /*3650*/  @P1 BRA `(.L_x_73) ;  /* 0x0000000400201947 */ /* 0x000fea0003800000 */
[----:B------:R-:W-:-:S04]  /*3660*/  LOP3.LUT P1, RZ, R3, 0x7fffffff, RZ, 0xc0, !PT ;  /* 0x7fffffff03ff7812 */ /* 0x000fc8000782c0ff */
[----:B------:R-:W-:-:S13]  /*3670*/  PLOP3.LUT P0, PT, P0, P1, PT, 0x2f, 0xf2 ;  /* 0x0000000000f2781c */ /* 0x000fda0000702577 */
[----:B------:R-:W-:Y:S05]  /*3680*/  @P0 BRA `(.L_x_74) ;  /* 0x0000000400080947 */ /* 0x000fea0003800000 */
[----:B------:R-:W-:Y:S02]  /*3690*/  IADD3 R25, PT, PT, R22, -0x1, RZ ;  /* 0xffffffff16197810 */ /* 0x000fe40007ffe0ff */
[----:B------:R-:W-:Y:S02]  /*36a0*/  ISETP.GE.AND P1, PT, R21, RZ, PT ;  /* 0x000000ff1500720c */ /* 0x000fe40003f26270 */
[----:B------:R-:W-:-:S11]  /*36b0*/  ISETP.GE.AND P0, PT, R25, RZ, PT ;  /* 0x000000ff1900720c */ /* 0x000fd60003f06270 */
[----:B------:R-:W-:Y:S02]  /*36c0*/  @!P1 FFMA R3, R3, 1.84467440737095516160e+19, RZ ;  /* 0x5f80000003039823 */ /* 0x000fe400000000ff */
[----:B------:R-:W-:Y:S01]  /*36d0*/  @P0 MOV R25, RZ ;  /* 0x000000ff00190202 */ /* 0x000fe20000000f00 */
[----:B------:R-:W-:Y:S01]  /*36e0*/  @!P0 FFMA R0, R0, 1.84467440737095516160e+19, RZ ;  /* 0x5f80000000008823 */ /* 0x000fe200000000ff */
[----:B------:R-:W-:-:S04]  /*36f0*/  @!P0 MOV R25, 0xffffffc0 ;  /* 0xffffffc000198802 */ /* 0x000fc80000000f00 */
[----:B------:R-:W-:-:S07]  /*3700*/  @!P1 IADD3 R25, PT, PT, R25, 0x40, RZ ;  /* 0x0000004019199810 */ /* 0x000fce0007ffe0ff */
.L_x_70:
[----:B------:R-:W-:Y:S01]  /*3710*/  LEA R28, R19, 0xc0800000, 0x17 ;  /* 0xc0800000131c7811 */ /* 0x000fe200078eb8ff */
[----:B------:R-:W-:Y:S04]  /*3720*/  BSSY.RECONVERGENT B1, `(.L_x_75) ;  /* 0x0000036000017945 */ /* 0x000fe80003800200 */
[----:B------:R-:W-:Y:S01]  /*3730*/  IMAD.IADD R29, R3, 0x1, -R28 ;  /* 0x00000001031d7824 */ /* 0x000fe200078e0a1c */
[----:B------:R-:W-:-:S03]  /*3740*/  IADD3 R28, PT, PT, R22, -0x7f, RZ ;  /* 0xffffff81161c7810 */ /* 0x000fc60007ffe0ff */
[----:B------:R-:W0:Y:S01]  /*3750*/  MUFU.RCP R21, R29 ;  /* 0x0000001d00157308 */ /* 0x000e220000001000 */
[----:B------:R-:W-:Y:S01]  /*3760*/  FADD.FTZ R22, -R29, -RZ ;  /* 0x800000ff1d167221 */ /* 0x000fe20000010100 */
[C---:B------:R-:W-:Y:S01]  /*3770*/  IMAD R3, R28.reuse, -0x800000, R0 ;  /* 0xff8000001c037824 */ /* 0x040fe200078e0200 */
[----:B------:R-:W-:-:S04]  /*3780*/  IADD3 R28, PT, PT, R28, 0x7f, -R19 ;  /* 0x0000007f1c1c7810 */ /* 0x000fc80007ffe813 */
[----:B------:R-:W-:Y:S01]  /*3790*/  IADD3 R25, PT, PT, R28, R25, RZ ;  /* 0x000000191c197210 */ /* 0x000fe20007ffe0ff */
[----:B0-----:R-:W-:-:S04]  /*37a0*/  FFMA R0, R21, R22, 1 ;  /* 0x3f80000015007423 */ /* 0x001fc80000000016 */
[----:B------:R-:W-:-:S04]  /*37b0*/  FFMA R0, R21, R0, R21 ;  /* 0x0000000015007223 */ /* 0x000fc80000000015 */
[----:B------:R-:W-:-:S04]  /*37c0*/  FFMA R19, R3, R0, RZ ;  /* 0x0000000003137223 */ /* 0x000fc800000000ff */
[----:B------:R-:W-:-:S04]  /*37d0*/  FFMA R21, R22, R19, R3 ;  /* 0x0000001316157223 */ /* 0x000fc80000000003 */
[----:B------:R-:W-:-:S04]  /*37e0*/  FFMA R21, R0, R21, R19 ;  /* 0x0000001500157223 */ /* 0x000fc80000000013 */
[----:B------:R-:W-:-:S04]  /*37f0*/  FFMA R19, R22, R21, R3 ;  /* 0x0000001516137223 */ /* 0x000fc80000000003 */
[----:B------:R-:W-:-:S05]  /*3800*/  FFMA R28, R0, R19, R21 ;  /* 0x00000013001c7223 */ /* 0x000fca0000000015 */
[----:B------:R-:W-:-:S04]  /*3810*/  SHF.R.U32.HI R22, RZ, 0x17, R28 ;  /* 0x00000017ff167819 */ /* 0x000fc8000001161c */
[----:B------:R-:W-:-:S04]  /*3820*/  LOP3.LUT R22, R22, 0xff, RZ, 0xc0, !PT ;  /* 0x000000ff16167812 */ /* 0x000fc800078ec0ff */
[----:B------:R-:W-:-:S04]  /*3830*/  IADD3 R3, PT, PT, R22, R25, RZ ;  /* 0x0000001916037210 */ /* 0x000fc80007ffe0ff */
[----:B------:R-:W-:-:S04]  /*3840*/  IADD3 R22, PT, PT, R3, -0x1, RZ ;  /* 0xffffffff03167810 */ /* 0x000fc80007ffe0ff */
[----:B------:R-:W-:-:S13]  /*3850*/  ISETP.GE.U32.AND P0, PT, R22, 0xfe, PT ;  /* 0x000000fe1600780c */ /* 0x000fda0003f06070 */
[----:B------:R-:W-:Y:S05]  /*3860*/  @!P0 BRA `(.L_x_76) ;  /* 0x0000000000808947 */ /* 0x000fea0003800000 */
[----:B------:R-:W-:-:S13]  /*3870*/  ISETP.GT.AND P0, PT, R3, 0xfe, PT ;  /* 0x000000fe0300780c */ /* 0x000fda0003f04270 */
[----:B------:R-:W-:Y:S05]  /*3880*/  @P0 BRA `(.L_x_77) ;  /* 0x00000000006c0947 */ /* 0x000fea0003800000 */
[----:B------:R-:W-:-:S13]  /*3890*/  ISETP.GE.AND P0, PT, R3, 0x1, PT ;  /* 0x000000010300780c */ /* 0x000fda0003f06270 */
[----:B------:R-:W-:Y:S05]  /*38a0*/  @P0 BRA `(.L_x_78) ;  /* 0x0000000000740947 */ /* 0x000fea0003800000 */
[----:B------:R-:W-:Y:S02]  /*38b0*/  ISETP.GE.AND P0, PT, R3, -0x18, PT ;  /* 0xffffffe80300780c */ /* 0x000fe40003f06270 */
[----:B------:R-:W-:-:S11]  /*38c0*/  LOP3.LUT R28, R28, 0x80000000, RZ, 0xc0, !PT ;  /* 0x800000001c1c7812 */ /* 0x000fd600078ec0ff */
[----:B------:R-:W-:Y:S05]  /*38d0*/  @!P0 BRA `(.L_x_78) ;  /* 0x0000000000688947 */ /* 0x000fea0003800000 */
[CCC-:B------:R-:W-:Y:S01]  /*38e0*/  FFMA.RP R25, R0.reuse, R19.reuse, R21.reuse ;  /* 0x0000001300197223 */ /* 0x1c0fe20000008015 */
[CCC-:B------:R-:W-:Y:S01]  /*38f0*/  FFMA.RM R22, R0.reuse, R19.reuse, R21.reuse ;  /* 0x0000001300167223 */ /* 0x1c0fe20000004015 */
[----:B------:R-:W-:Y:S01]  /*3900*/  FFMA.RZ R0, R0, R19, R21 ;  /* 0x0000001300007223 */ /* 0x000fe2000000c015 */
[C---:B------:R-:W-:Y:S02]  /*3910*/  IADD3 R19, PT, PT, R3.reuse, 0x20, RZ ;  /* 0x0000002003137810 */ /* 0x040fe40007ffe0ff */
[C---:B------:R-:W-:Y:S02]  /*3920*/  ISETP.NE.AND P2, PT, R3.reuse, RZ, PT ;  /* 0x000000ff0300720c */ /* 0x040fe40003f45270 */
[----:B------:R-:W-:Y:S02]  /*3930*/  LOP3.LUT R0, R0, 0x7fffff, RZ, 0xc0, !PT ;  /* 0x007fffff00007812 */ /* 0x000fe400078ec0ff */
[----:B------:R-:W-:Y:S02]  /*3940*/  ISETP.NE.AND P1, PT, R3, RZ, PT ;  /* 0x000000ff0300720c */ /* 0x000fe40003f25270 */
[----:B------:R-:W-:-:S02]  /*3950*/  LOP3.LUT R0, R0, 0x800000, RZ, 0xfc, !PT ;  /* 0x0080000000007812 */ /* 0x000fc400078efcff */
[----:B------:R-:W-:Y:S02]  /*3960*/  IADD3 R3, PT, PT, -R3, RZ, RZ ;  /* 0x000000ff03037210 */ /* 0x000fe40007ffe1ff */
[----:B------:R-:W-:Y:S02]  /*3970*/  SHF.L.U32 R19, R0, R19, RZ ;  /* 0x0000001300137219 */ /* 0x000fe400000006ff */
[----:B------:R-:W-:Y:S02]  /*3980*/  FSETP.NEU.FTZ.AND P0, PT, R25, R22, PT ;  /* 0x000000161900720b */ /* 0x000fe40003f1d000 */
[----:B------:R-:W-:Y:S02]  /*3990*/  SEL R3, R3, RZ, P2 ;  /* 0x000000ff03037207 */ /* 0x000fe40001000000 */
[----:B------:R-:W-:Y:S02]  /*39a0*/  ISETP.NE.AND P1, PT, R19, RZ, P1 ;  /* 0x000000ff1300720c */ /* 0x000fe40000f25270 */
[----:B------:R-:W-:-:S02]  /*39b0*/  SHF.R.U32.HI R19, RZ, R3, R0 ;  /* 0x00000003ff137219 */ /* 0x000fc40000011600 */
[----:B------:R-:W-:Y:S02]  /*39c0*/  PLOP3.LUT P0, PT, P0, P1, PT, 0xf8, 0x8f ;  /* 0x00000000008f781c */ /* 0x000fe40000703f70 */
[----:B------:R-:W-:Y:S02]  /*39d0*/  SHF.R.U32.HI R3, RZ, 0x1, R19 ;  /* 0x00000001ff037819 */ /* 0x000fe40000011613 */
[----:B------:R-:W-:-:S04]  /*39e0*/  SEL R0, RZ, 0x1, !P0 ;  /* 0x00000001ff007807 */ /* 0x000fc80004000000 */
[----:B------:R-:W-:-:S04]  /*39f0*/  LOP3.LUT R0, R0, 0x1, R3, 0xf8, !PT ;  /* 0x0000000100007812 */ /* 0x000fc800078ef803 */
[----:B------:R-:W-:-:S04]  /*3a00*/  LOP3.LUT R0, R0, R19, RZ, 0xc0, !PT ;  /* 0x0000001300007212 */ /* 0x000fc800078ec0ff */
[----:B------:R-:W-:-:S04]  /*3a10*/  IADD3 R3, PT, PT, R3, R0, RZ ;  /* 0x0000000003037210 */ /* 0x000fc80007ffe0ff */
[----:B------:R-:W-:Y:S01]  /*3a20*/  LOP3.LUT R28, R3, R28, RZ, 0xfc, !PT ;  /* 0x0000001c031c7212 */ /* 0x000fe200078efcff */
[----:B------:R-:W-:Y:S06]  /*3a30*/  BRA `(.L_x_78) ;  /* 0x0000000000107947 */ /* 0x000fec0003800000 */
.L_x_77:
[----:B------:R-:W-:-:S04]  /*3a40*/  LOP3.LUT R28, R28, 0x80000000, RZ, 0xc0, !PT ;  /* 0x800000001c1c7812 */ /* 0x000fc800078ec0ff */
[----:B------:R-:W-:Y:S01]  /*3a50*/  LOP3.LUT R28, R28, 0x7f800000, RZ, 0xfc, !PT ;  /* 0x7f8000001c1c7812 */ /* 0x000fe200078efcff */
[----:B------:R-:W-:Y:S06]  /*3a60*/  BRA `(.L_x_78) ;  /* 0x0000000000047947 */ /* 0x000fec0003800000 */
.L_x_76:
[----:B------:R-:W-:-:S07]  /*3a70*/  LEA R28, R25, R28, 0x17 ;  /* 0x0000001c191c7211 */ /* 0x000fce00078eb8ff */
.L_x_78:
[----:B------:R-:W-:Y:S05]  /*3a80*/  BSYNC.RECONVERGENT B1 ;  /* 0x0000000000017941 */ /* 0x000fea0003800200 */
.L_x_75:
[----:B------:R-:W-:Y:S01]  /*3a90*/  MOV R0, R28 ;  /* 0x0000001c00007202 */ /* 0x000fe20000000f00 */
[----:B------:R-:W-:Y:S06]  /*3aa0*/  BRA `(.L_x_79) ;  /* 0x0000000000207947 */ /* 0x000fec0003800000 */
.L_x_74:
[----:B------:R-:W-:-:S04]  /*3ab0*/  LOP3.LUT R0, R3, 0x80000000, R0, 0x48, !PT ;  /* 0x8000000003007812 */ /* 0x000fc800078e4800 */
[----:B------:R-:W-:Y:S01]  /*3ac0*/  LOP3.LUT R0, R0, 0x7f800000, RZ, 0xfc, !PT ;  /* 0x7f80000000007812 */ /* 0x000fe200078efcff */
[----:B------:R-:W-:Y:S06]  /*3ad0*/  BRA `(.L_x_79) ;  /* 0x0000000000147947 */ /* 0x000fec0003800000 */
.L_x_73:
[----:B------:R-:W-:Y:S01]  /*3ae0*/  LOP3.LUT R0, R3, 0x80000000, R0, 0x48, !PT ;  /* 0x8000000003007812 */ /* 0x000fe200078e4800 */
[----:B------:R-:W-:Y:S06]  /*3af0*/  BRA `(.L_x_79) ;  /* 0x00000000000c7947 */ /* 0x000fec0003800000 */
.L_x_72:
[----:B------:R-:W0:Y:S01]  /*3b00*/  MUFU.RSQ R0, -QNAN ;  /* 0xffc0000000007908 */ /* 0x000e220000001400 */
[----:B------:R-:W-:Y:S05]  /*3b10*/  BRA `(.L_x_79) ;  /* 0x0000000000047947 */ /* 0x000fea0003800000 */
.L_x_71:
[----:B------:R-:W-:-:S07]  /*3b20*/  FADD.FTZ R0, R0, R3 ;  /* 0x0000000300007221 */ /* 0x000fce0000010000 */
.L_x_79:
[----:B------:R-:W-:Y:S05]  /*3b30*/  BSYNC.RECONVERGENT B0 ;  /* 0x0000000000007941 */ /* 0x000fea0003800200 */
.L_x_69:
[----:B------:R-:W-:-:S04]  /*3b40*/  HFMA2 R21, -RZ, RZ, 0, 0 ;  /* 0x00000000ff157431 */ /* 0x000fc800000001ff */
[----:B0-----:R-:W-:Y:S05]  /*3b50*/  RET.REL.NODEC R20 `(_Z17k_layer_inferencePKfPfS0_S0_P10InputEventiiiiiiiiffffb) ;  /* 0xffffffc414287950 */ /* 0x001fea0003c3ffff */
.L_x_80:
        /* <DEDUP_REMOVED lines=10> */
.L_x_82:


//--------------------- .text._Z14k_encode_imagePKfPfiff --------------------------
	.section	.text._Z14k_encode_imagePKfPfiff,"ax",@progbits
	.align	128
        .global         _Z14k_encode_imagePKfPfiff
        .type           _Z14k_encode_imagePKfPfiff,@function
        .size           _Z14k_encode_imagePKfPfiff,(.L_x_85 - _Z14k_encode_imagePKfPfiff)
        .other          _Z14k_encode_imagePKfPfiff,@"STO_CUDA_ENTRY STV_DEFAULT"
_Z14k_encode_imagePKfPfiff:
.text._Z14k_encode_imagePKfPfiff:
[----:B------:R-:W-:Y:S01]  /*0000*/  LDC R1, c[0x0][0x37c] ;  /* 0x0000df00ff017b82 */ /* 0x000fe20000000800 */
[----:B------:R-:W0:Y:S07]  /*0010*/  S2R R3, SR_TID.X ;  /* 0x0000000000037919 */ /* 0x000e2e0000002100 */
[----:B------:R-:W0:Y:S01]  /*0020*/  S2UR UR4, SR_CTAID.X ;  /* 0x00000000000479c3 */ /* 0x000e220000002500 */
[----:B------:R-:W1:Y:S07]  /*0030*/  LDCU UR5, c[0x0][0x390] ;  /* 0x00007200ff0577ac */ /* 0x000e6e0008000800 */
[----:B------:R-:W0:Y:S02]  /*0040*/  LDC R0, c[0x0][0x360] ;  /* 0x0000d800ff007b82 */ /* 0x000e240000000800 */
[----:B0-----:R-:W-:-:S05]  /*0050*/  IMAD R0, R0, UR4, R3 ;  /* 0x0000000400007c24 */ /* 0x001fca000f8e0203 */
[----:B-1----:R-:W-:-:S13]  /*0060*/  ISETP.GE.AND P0, PT, R0, UR5, PT ;  /* 0x0000000500007c0c */ /* 0x002fda000bf06270 */
[----:B------:R-:W-:Y:S05]  /*0070*/  @P0 EXIT ;  /* 0x000000000000094d */ /* 0x000fea0003800000 */
[----:B------:R-:W0:Y:S01]  /*0080*/  LDC.64 R2, c[0x0][0x380] ;  /* 0x0000e000ff027b82 */ /* 0x000e220000000a00 */
[----:B------:R-:W1:Y:S01]  /*0090*/  LDCU.64 UR4, c[0x0][0x358] ;  /* 0x00006b00ff0477ac */ /* 0x000e620008000a00 */
[----:B0-----:R-:W-:-:S06]  /*00a0*/  IMAD.WIDE R2, R0, 0x4, R2 ;  /* 0x0000000400027825 */ /* 0x001fcc00078e0202 */
[----:B-1----:R-:W2:Y:S01]  /*00b0*/  LDG.E R2, desc[UR4][R2.64] ;  /* 0x0000000402027981 */ /* 0x002ea2000c1e1900 */
[----:B------:R-:W-:Y:S01]  /*00c0*/  UMOV UR6, 0x88e368f1 ;  /* 0x88e368f100067882 */ /* 0x000fe20000000000 */
[----:B------:R-:W-:Y:S01]  /*00d0*/  UMOV UR7, 0x3ee4f8b5 ;  /* 0x3ee4f8b500077882 */ /* 0x000fe20000000000 */
[----:B--2---:R-:W0:Y:S02]  /*00e0*/  F2F.F64.F32 R4, R2 ;  /* 0x0000000200047310 */ /* 0x004e240000201800 */
[----:B0-----:R-:W-:-:S14]  /*00f0*/  DSETP.GEU.AND P0, PT, R4, UR6, PT ;  /* 0x0000000604007e2a */ /* 0x001fdc000bf0e000 */
[----:B------:R-:W0:Y:S01]  /*0100*/  @!P0 LDC.64 R4, c[0x0][0x388] ;  /* 0x0000e200ff048b82 */ /* 0x000e220000000a00 */
[----:B------:R-:W-:Y:S01]  /*0110*/  @!P0 MOV R7, 0x461c3c00 ;  /* 0x461c3c0000078802 */ /* 0x000fe20000000f00 */
[----:B0-----:R-:W-:-:S05]  /*0120*/  @!P0 IMAD.WIDE R4, R0, 0x4, R4 ;  /* 0x0000000400048825 */ /* 0x001fca00078e0204 */
[----:B------:R0:W-:Y:S01]  /*0130*/  @!P0 STG.E desc[UR4][R4.64], R7 ;  /* 0x0000000704008986 */ /* 0x0001e2000c101904 */
[----:B------:R-:W-:Y:S05]  /*0140*/  @!P0 EXIT ;  /* 0x000000000000894d */ /* 0x000fea0003800000 */
[C---:B------:R-:W-:Y:S01]  /*0150*/  FSETP.GEU.AND P0, PT, R2.reuse, 1.175494350822287508e-38, PT ;  /* 0x008000000200780b */ /* 0x040fe20003f0e000 */
[----:B------:R-:W1:Y:S01]  /*0160*/  LDC R8, c[0x0][0x398] ;  /* 0x0000e600ff087b82 */ /* 0x000e620000000800 */
[----:B0-----:R-:W-:Y:S01]  /*0170*/  MOV R7, 0x3e055027 ;  /* 0x3e05502700077802 */ /* 0x001fe20000000f00 */
[----:B------:R-:W1:Y:S10]  /*0180*/  LDCU UR6, c[0x0][0x394] ;  /* 0x00007280ff0677ac */ /* 0x000e740008000800 */
[----:B------:R-:W-:-:S05]  /*0190*/  @!P0 FMUL R2, R2, 8388608 ;  /* 0x4b00000002028820 */ /* 0x000fca0000400000 */
[----:B------:R-:W-:-:S04]  /*01a0*/  IADD3 R3, PT, PT, R2, -0x3f2aaaab, RZ ;  /* 0xc0d5555502037810 */ /* 0x000fc80007ffe0ff */
[----:B------:R-:W-:-:S04]  /*01b0*/  LOP3.LUT R5, R3, 0xff800000, RZ, 0xc0, !PT ;  /* 0xff80000003057812 */ /* 0x000fc800078ec0ff */
[-C--:B------:R-:W-:Y:S02]  /*01c0*/  IADD3 R3, PT, PT, R2, -R5.reuse, RZ ;  /* 0x8000000502037210 */ /* 0x080fe40007ffe0ff */
[----:B------:R-:W-:Y:S02]  /*01d0*/  I2FP.F32.S32 R4, R5 ;  /* 0x0000000500047245 */ /* 0x000fe40000201400 */
[----:B------:R-:W-:Y:S01]  /*01e0*/  MOV R5, 0x7f800000 ;  /* 0x7f80000000057802 */ /* 0x000fe20000000f00 */
[----:B------:R-:W-:-:S04]  /*01f0*/  FADD R6, R3, -1 ;  /* 0xbf80000003067421 */ /* 0x000fc80000000000 */
[----:B------:R-:W-:-:S04]  /*0200*/  FFMA R3, R6, -R7, 0.14084610342979431152 ;  /* 0x3e1039f606037423 */ /* 0x000fc80000000807 */
[----:B------:R-:W-:-:S04]  /*0210*/  FFMA R3, R6, R3, -0.12148627638816833496 ;  /* 0xbdf8cdcc06037423 */ /* 0x000fc80000000003 */
[----:B------:R-:W-:-:S04]  /*0220*/  FFMA R3, R6, R3, 0.13980610668659210205 ;  /* 0x3e0f295506037423 */ /* 0x000fc80000000003 */
[----:B------:R-:W-:-:S04]  /*0230*/  FFMA R3, R6, R3, -0.16684235632419586182 ;  /* 0xbe2ad8b906037423 */ /* 0x000fc80000000003 */
[----:B------:R-:W-:-:S04]  /*0240*/  FFMA R3, R6, R3, 0.20012299716472625732 ;  /* 0x3e4ced0b06037423 */ /* 0x000fc80000000003 */
[----:B------:R-:W-:-:S04]  /*0250*/  FFMA R3, R6, R3, -0.24999669194221496582 ;  /* 0xbe7fff2206037423 */ /* 0x000fc80000000003 */
[----:B------:R-:W-:-:S04]  /*0260*/  FFMA R3, R6, R3, 0.33333182334899902344 ;  /* 0x3eaaaa7806037423 */ /* 0x000fc80000000003 */
[----:B------:R-:W-:Y:S01]  /*0270*/  FFMA R7, R6, R3, -0.5 ;  /* 0xbf00000006077423 */ /* 0x000fe20000000003 */
[----:B------:R-:W-:Y:S02]  /*0280*/  FSEL R3, RZ, -23, P0 ;  /* 0xc1b80000ff037808 */ /* 0x000fe40000000000 */
[----:B------:R-:W-:Y:S01]  /*0290*/  ISETP.GT.U32.AND P0, PT, R2, 0x7f7fffff, PT ;  /* 0x7f7fffff0200780c */ /* 0x000fe20003f04070 */
[----:B------:R-:W-:Y:S02]  /*02a0*/  FMUL R7, R6, R7 ;  /* 0x0000000706077220 */ /* 0x000fe40000400000 */
[----:B------:R-:W-:Y:S02]  /*02b0*/  FFMA R3, R4, 1.1920928955078125e-07, R3 ;  /* 0x3400000004037823 */ /* 0x000fe40000000003 */
[----:B------:R-:W-:-:S04]  /*02c0*/  FFMA R6, R6, R7, R6 ;  /* 0x0000000706067223 */ /* 0x000fc80000000006 */
[----:B------:R-:W-:-:S04]  /*02d0*/  FFMA R3, R3, 0.69314718246459960938, R6 ;  /* 0x3f31721803037823 */ /* 0x000fc80000000006 */
[C---:B------:R-:W-:Y:S01]  /*02e0*/  @P0 FFMA R3, R2.reuse, R5, +INF ;  /* 0x7f80000002030423 */ /* 0x040fe20000000005 */
[----:B------:R-:W-:-:S04]  /*02f0*/  FSETP.NEU.AND P0, PT, R2, RZ, PT ;  /* 0x000000ff0200720b */ /* 0x000fc80003f0d000 */
[----:B------:R-:W-:-:S05]  /*0300*/  FSEL R3, R3, -INF , P0 ;  /* 0xff80000003037808 */ /* 0x000fca0000000000 */
[----:B-1----:R-:W-:-:S05]  /*0310*/  FFMA R3, -R3, UR6, R8 ;  /* 0x0000000603037c23 */ /* 0x002fca0008000108 */
[----:B------:R-:W-:-:S04]  /*0320*/  FSETP.GEU.AND P0, PT, R3, RZ, PT ;  /* 0x000000ff0300720b */ /* 0x000fc80003f0e000 */
[----:B------:R-:W-:-:S04]  /*0330*/  FSEL R4, R3, RZ, P0 ;  /* 0x000000ff03047208 */ /* 0x000fc80000000000 */
[----:B------:R-:W0:Y:S02]  /*0340*/  FRND.CEIL R5, R4 ;  /* 0x0000000400057307 */ /* 0x000e240000209000 */
[----:B0-----:R-:W-:-:S13]  /*0350*/  FSETP.GT.AND P0, PT, R5, 80, PT ;  /* 0x42a000000500780b */ /* 0x001fda0003f04000 */
[----:B------:R-:W0:Y:S01]  /*0360*/  @P0 LDC.64 R2, c[0x0][0x388] ;  /* 0x0000e200ff020b82 */ /* 0x000e220000000a00 */
[----:B------:R-:W-:Y:S01]  /*0370*/  @P0 MOV R7, 0x461c3c00 ;  /* 0x461c3c0000070802 */ /* 0x000fe20000000f00 */
[----:B0-----:R-:W-:-:S05]  /*0380*/  @P0 IMAD.WIDE R2, R0, 0x4, R2 ;  /* 0x0000000400020825 */ /* 0x001fca00078e0202 */
[----:B------:R0:W-:Y:S01]  /*0390*/  @P0 STG.E desc[UR4][R2.64], R7 ;  /* 0x0000000702000986 */ /* 0x0001e2000c101904 */
[----:B------:R-:W-:Y:S05]  /*03a0*/  @P0 EXIT ;  /* 0x000000000000094d */ /* 0x000fea0003800000 */
[----:B0-----:R-:W0:Y:S02]  /*03b0*/  LDC.64 R2, c[0x0][0x388] ;  /* 0x0000e200ff027b82 */ /* 0x001e240000000a00 */
[----:B0-----:R-:W-:-:S05]  /*03c0*/  IMAD.WIDE R2, R0, 0x4, R2 ;  /* 0x0000000400027825 */ /* 0x001fca00078e0202 */
[----:B------:R-:W-:Y:S01]  /*03d0*/  STG.E desc[UR4][R2.64], R5 ;  /* 0x0000000502007986 */ /* 0x000fe2000c101904 */
[----:B------:R-:W-:Y:S05]  /*03e0*/  EXIT ;  /* 0x000000000000794d */ /* 0x000fea0003800000 */
.L_x_81:
        /* <DEDUP_REMOVED lines=9> */
.L_x_85:


//--------------------- .nv.shared.reserved.0     --------------------------
	.section	.nv.shared.reserved.0,"aw",@nobits
	.weak		__nv_reservedSMEM_offset_0_alias
	.size		__nv_reservedSMEM_offset_0_alias, 0, 64
	.other		__nv_reservedSMEM_offset_0_alias,@"STO_CUDA_RESERVED_SHARED STV_DEFAULT"
__nv_reservedSMEM_offset_0_alias:
	.zero		0
	.zero		64


//--------------------- .nv.constant0._Z9k_poolingPKfPfiii --------------------------
	.section	.nv.constant0._Z9k_poolingPKfPfiii,"a",@progbits
	.sectionflags	@""
	.align	4
.nv.constant0._Z9k_poolingPKfPfiii:
	.zero		924


//--------------------- .nv.constant0._Z17k_layer_inferencePKfPfS0_S0_P10InputEventiiiiiiiiffffb --------------------------
	.section	.nv.constant0._Z17k_layer_inferencePKfPfS0_S0_P10InputEventiiiiiiiiffffb,"a",@progbits
	.sectionflags	@""
	.align	4
.nv.constant0._Z17k_layer_inferencePKfPfS0_S0_P10InputEventiiiiiiiiffffb:
	.zero		985


//--------------------- .nv.constant0._Z14k_encode_imagePKfPfiff --------------------------
	.section	.nv.constant0._Z14k_encode_imagePKfPfiff,"a",@progbits
	.sectionflags	@""
	.align	4
.nv.constant0._Z14k_encode_imagePKfPfiff:
	.zero		924


//--------------------- SYMBOLS --------------------------

	.type		.nv.reservedSmem.offset0,@object
	.size		.nv.reservedSmem.offset0,0x4
